//
// Generated by NVIDIA NVVM Compiler
//
// Compiler Build ID: CL-36424714
// Cuda compilation tools, release 13.0, V13.0.88
// Based on NVVM 20.0.0
//

.version 9.0
.target sm_100
.address_size 64

	// .globl	_Z15kernel_functionPcS_i
// _ZZ15kernel_functionPcS_iE9histogram has been demoted
// _ZZ15kernel_functionPcS_iE6offset has been demoted
// _ZZ15kernel_functionPcS_iE5count has been demoted

.visible .entry _Z15kernel_functionPcS_i(
	.param .u64 .ptr .align 1 _Z15kernel_functionPcS_i_param_0,
	.param .u64 .ptr .align 1 _Z15kernel_functionPcS_i_param_1,
	.param .u32 _Z15kernel_functionPcS_i_param_2
)
{
	.reg .pred 	%p<16>;
	.reg .b16 	%rs<62>;
	.reg .b32 	%r<180>;
	.reg .b64 	%rd<19>;
	// demoted variable
	.shared .align 4 .b8 _ZZ15kernel_functionPcS_iE9histogram[236];
	// demoted variable
	.shared .align 4 .b8 _ZZ15kernel_functionPcS_iE6offset[236];
	// demoted variable
	.shared .align 4 .b8 _ZZ15kernel_functionPcS_iE5count[236];
	ld.param.u64 	%rd7, [_Z15kernel_functionPcS_i_param_0];
	ld.param.u64 	%rd6, [_Z15kernel_functionPcS_i_param_1];
	ld.param.u32 	%r40, [_Z15kernel_functionPcS_i_param_2];
	cvta.to.global.u64 	%rd1, %rd7;
	mov.u32 	%r1, %tid.x;
	add.s32 	%r41, %r40, 511;
	shr.s32 	%r42, %r41, 31;
	shr.u32 	%r43, %r42, 23;
	add.s32 	%r44, %r41, %r43;
	shr.s32 	%r45, %r44, 9;
	mul.lo.s32 	%r170, %r45, %r1;
	add.s32 	%r46, %r170, %r45;
	min.s32 	%r3, %r40, %r46;
	setp.gt.u32 	%p1, %r1, 58;
	shl.b32 	%r47, %r1, 2;
	mov.u32 	%r48, _ZZ15kernel_functionPcS_iE5count;
	add.s32 	%r4, %r48, %r47;
	@%p1 bra 	$L__BB0_2;
	mov.u32 	%r50, _ZZ15kernel_functionPcS_iE9histogram;
	add.s32 	%r51, %r50, %r47;
	mov.b32 	%r52, 0;
	st.shared.u32 	[%r51], %r52;
	st.shared.u32 	[%r4], %r52;
$L__BB0_2:
	bar.sync 	0;
	setp.ge.s32 	%p2, %r170, %r3;
	@%p2 bra 	$L__BB0_15;
	sub.s32 	%r5, %r3, %r170;
	and.b32  	%r6, %r5, 15;
	sub.s32 	%r53, %r170, %r3;
	setp.gt.u32 	%p3, %r53, -16;
	@%p3 bra 	$L__BB0_6;
	shl.b32 	%r168, %r170, 5;
	and.b32  	%r54, %r5, -16;
	neg.s32 	%r167, %r54;
$L__BB0_5:
	.pragma "nounroll";
	cvt.s64.s32 	%rd8, %r168;
	add.s64 	%rd9, %rd1, %rd8;
	ld.global.s8 	%rs1, [%rd9+2];
	mul.wide.s16 	%r55, %rs1, 4;
	mov.u32 	%r56, _ZZ15kernel_functionPcS_iE9histogram;
	add.s32 	%r57, %r56, %r55;
	atom.shared.add.u32 	%r58, [%r57+-256], 1;
	ld.global.s8 	%rs2, [%rd9+34];
	mul.wide.s16 	%r59, %rs2, 4;
	add.s32 	%r60, %r56, %r59;
	atom.shared.add.u32 	%r61, [%r60+-256], 1;
	ld.global.s8 	%rs3, [%rd9+66];
	mul.wide.s16 	%r62, %rs3, 4;
	add.s32 	%r63, %r56, %r62;
	atom.shared.add.u32 	%r64, [%r63+-256], 1;
	ld.global.s8 	%rs4, [%rd9+98];
	mul.wide.s16 	%r65, %rs4, 4;
	add.s32 	%r66, %r56, %r65;
	atom.shared.add.u32 	%r67, [%r66+-256], 1;
	ld.global.s8 	%rs5, [%rd9+130];
	mul.wide.s16 	%r68, %rs5, 4;
	add.s32 	%r69, %r56, %r68;
	atom.shared.add.u32 	%r70, [%r69+-256], 1;
	ld.global.s8 	%rs6, [%rd9+162];
	mul.wide.s16 	%r71, %rs6, 4;
	add.s32 	%r72, %r56, %r71;
	atom.shared.add.u32 	%r73, [%r72+-256], 1;
	ld.global.s8 	%rs7, [%rd9+194];
	mul.wide.s16 	%r74, %rs7, 4;
	add.s32 	%r75, %r56, %r74;
	atom.shared.add.u32 	%r76, [%r75+-256], 1;
	ld.global.s8 	%rs8, [%rd9+226];
	mul.wide.s16 	%r77, %rs8, 4;
	add.s32 	%r78, %r56, %r77;
	atom.shared.add.u32 	%r79, [%r78+-256], 1;
	ld.global.s8 	%rs9, [%rd9+258];
	mul.wide.s16 	%r80, %rs9, 4;
	add.s32 	%r81, %r56, %r80;
	atom.shared.add.u32 	%r82, [%r81+-256], 1;
	ld.global.s8 	%rs10, [%rd9+290];
	mul.wide.s16 	%r83, %rs10, 4;
	add.s32 	%r84, %r56, %r83;
	atom.shared.add.u32 	%r85, [%r84+-256], 1;
	ld.global.s8 	%rs11, [%rd9+322];
	mul.wide.s16 	%r86, %rs11, 4;
	add.s32 	%r87, %r56, %r86;
	atom.shared.add.u32 	%r88, [%r87+-256], 1;
	ld.global.s8 	%rs12, [%rd9+354];
	mul.wide.s16 	%r89, %rs12, 4;
	add.s32 	%r90, %r56, %r89;
	atom.shared.add.u32 	%r91, [%r90+-256], 1;
	ld.global.s8 	%rs13, [%rd9+386];
	mul.wide.s16 	%r92, %rs13, 4;
	add.s32 	%r93, %r56, %r92;
	atom.shared.add.u32 	%r94, [%r93+-256], 1;
	ld.global.s8 	%rs14, [%rd9+418];
	mul.wide.s16 	%r95, %rs14, 4;
	add.s32 	%r96, %r56, %r95;
	atom.shared.add.u32 	%r97, [%r96+-256], 1;
	ld.global.s8 	%rs15, [%rd9+450];
	mul.wide.s16 	%r98, %rs15, 4;
	add.s32 	%r99, %r56, %r98;
	atom.shared.add.u32 	%r100, [%r99+-256], 1;
	ld.global.s8 	%rs16, [%rd9+482];
	mul.wide.s16 	%r101, %rs16, 4;
	add.s32 	%r102, %r56, %r101;
	atom.shared.add.u32 	%r103, [%r102+-256], 1;
	add.s32 	%r170, %r170, 16;
	add.s32 	%r168, %r168, 512;
	add.s32 	%r167, %r167, 16;
	setp.ne.s32 	%p4, %r167, 0;
	@%p4 bra 	$L__BB0_5;
$L__BB0_6:
	setp.eq.s32 	%p5, %r6, 0;
	@%p5 bra 	$L__BB0_15;
	and.b32  	%r16, %r5, 7;
	setp.lt.u32 	%p6, %r6, 8;
	@%p6 bra 	$L__BB0_9;
	shl.b32 	%r104, %r170, 5;
	cvt.s64.s32 	%rd10, %r104;
	add.s64 	%rd11, %rd1, %rd10;
	ld.global.s8 	%rs17, [%rd11+2];
	mul.wide.s16 	%r105, %rs17, 4;
	mov.u32 	%r106, _ZZ15kernel_functionPcS_iE9histogram;
	add.s32 	%r107, %r106, %r105;
	atom.shared.add.u32 	%r108, [%r107+-256], 1;
	ld.global.s8 	%rs18, [%rd11+34];
	mul.wide.s16 	%r109, %rs18, 4;
	add.s32 	%r110, %r106, %r109;
	atom.shared.add.u32 	%r111, [%r110+-256], 1;
	ld.global.s8 	%rs19, [%rd11+66];
	mul.wide.s16 	%r112, %rs19, 4;
	add.s32 	%r113, %r106, %r112;
	atom.shared.add.u32 	%r114, [%r113+-256], 1;
	ld.global.s8 	%rs20, [%rd11+98];
	mul.wide.s16 	%r115, %rs20, 4;
	add.s32 	%r116, %r106, %r115;
	atom.shared.add.u32 	%r117, [%r116+-256], 1;
	ld.global.s8 	%rs21, [%rd11+130];
	mul.wide.s16 	%r118, %rs21, 4;
	add.s32 	%r119, %r106, %r118;
	atom.shared.add.u32 	%r120, [%r119+-256], 1;
	ld.global.s8 	%rs22, [%rd11+162];
	mul.wide.s16 	%r121, %rs22, 4;
	add.s32 	%r122, %r106, %r121;
	atom.shared.add.u32 	%r123, [%r122+-256], 1;
	ld.global.s8 	%rs23, [%rd11+194];
	mul.wide.s16 	%r124, %rs23, 4;
	add.s32 	%r125, %r106, %r124;
	atom.shared.add.u32 	%r126, [%r125+-256], 1;
	ld.global.s8 	%rs24, [%rd11+226];
	mul.wide.s16 	%r127, %rs24, 4;
	add.s32 	%r128, %r106, %r127;
	atom.shared.add.u32 	%r129, [%r128+-256], 1;
	add.s32 	%r170, %r170, 8;
$L__BB0_9:
	setp.eq.s32 	%p7, %r16, 0;
	@%p7 bra 	$L__BB0_15;
	and.b32  	%r19, %r5, 3;
	setp.lt.u32 	%p8, %r16, 4;
	@%p8 bra 	$L__BB0_12;
	shl.b32 	%r130, %r170, 5;
	cvt.s64.s32 	%rd12, %r130;
	add.s64 	%rd13, %rd1, %rd12;
	ld.global.s8 	%rs25, [%rd13+2];
	mul.wide.s16 	%r131, %rs25, 4;
	mov.u32 	%r132, _ZZ15kernel_functionPcS_iE9histogram;
	add.s32 	%r133, %r132, %r131;
	atom.shared.add.u32 	%r134, [%r133+-256], 1;
	ld.global.s8 	%rs26, [%rd13+34];
	mul.wide.s16 	%r135, %rs26, 4;
	add.s32 	%r136, %r132, %r135;
	atom.shared.add.u32 	%r137, [%r136+-256], 1;
	ld.global.s8 	%rs27, [%rd13+66];
	mul.wide.s16 	%r138, %rs27, 4;
	add.s32 	%r139, %r132, %r138;
	atom.shared.add.u32 	%r140, [%r139+-256], 1;
	ld.global.s8 	%rs28, [%rd13+98];
	mul.wide.s16 	%r141, %rs28, 4;
	add.s32 	%r142, %r132, %r141;
	atom.shared.add.u32 	%r143, [%r142+-256], 1;
	add.s32 	%r170, %r170, 4;
$L__BB0_12:
	setp.eq.s32 	%p9, %r19, 0;
	@%p9 bra 	$L__BB0_15;
	shl.b32 	%r174, %r170, 5;
	neg.s32 	%r173, %r19;
	mov.u32 	%r145, _ZZ15kernel_functionPcS_iE9histogram;
$L__BB0_14:
	.pragma "nounroll";
	cvt.s64.s32 	%rd14, %r174;
	add.s64 	%rd15, %rd1, %rd14;
	ld.global.s8 	%rs29, [%rd15+2];
	mul.wide.s16 	%r144, %rs29, 4;
	add.s32 	%r146, %r145, %r144;
	atom.shared.add.u32 	%r147, [%r146+-256], 1;
	add.s32 	%r174, %r174, 32;
	add.s32 	%r173, %r173, 1;
	setp.ne.s32 	%p10, %r173, 0;
	@%p10 bra 	$L__BB0_14;
$L__BB0_15:
	bar.sync 	0;
	setp.ne.s32 	%p11, %r1, 0;
	@%p11 bra 	$L__BB0_18;
	mov.b32 	%r175, 0;
	st.shared.u32 	[_ZZ15kernel_functionPcS_iE6offset], %r175;
	mov.u32 	%r151, _ZZ15kernel_functionPcS_iE6offset;
	add.s32 	%r177, %r151, 8;
	mov.b32 	%r176, 4;
	mov.u32 	%r152, _ZZ15kernel_functionPcS_iE9histogram;
	mov.u32 	%r178, %r175;
$L__BB0_17:
	add.s32 	%r153, %r152, %r175;
	ld.shared.u32 	%r154, [%r153];
	add.s32 	%r155, %r154, %r178;
	st.shared.u32 	[%r177+-4], %r155;
	add.s32 	%r156, %r152, %r176;
	ld.shared.u32 	%r157, [%r156];
	add.s32 	%r178, %r157, %r155;
	st.shared.u32 	[%r177], %r178;
	add.s32 	%r177, %r177, 8;
	add.s32 	%r176, %r176, 8;
	add.s32 	%r175, %r175, 8;
	setp.ne.s32 	%p12, %r176, 236;
	@%p12 bra 	$L__BB0_17;
$L__BB0_18:
	bar.sync 	0;
	setp.lt.s32 	%p13, %r40, 1;
	@%p13 bra 	$L__BB0_23;
	mov.u32 	%r159, _ZZ15kernel_functionPcS_iE6offset;
	add.s32 	%r36, %r159, %r47;
	neg.s32 	%r179, %r40;
	add.s64 	%rd18, %rd1, 15;
	cvta.to.global.u64 	%rd3, %rd6;
$L__BB0_20:
	ld.global.s8 	%r160, [%rd18+-13];
	add.s32 	%r161, %r160, -64;
	setp.ne.s32 	%p14, %r1, %r161;
	@%p14 bra 	$L__BB0_22;
	ld.shared.u32 	%r162, [%r36];
	ld.shared.u32 	%r163, [%r4];
	add.s32 	%r164, %r163, 1;
	st.shared.u32 	[%r4], %r164;
	add.s32 	%r165, %r163, %r162;
	shl.b32 	%r166, %r165, 5;
	ld.global.u8 	%rs30, [%rd18+-15];
	cvt.s64.s32 	%rd16, %r166;
	add.s64 	%rd17, %rd3, %rd16;
	st.global.u8 	[%rd17], %rs30;
	ld.global.u8 	%rs31, [%rd18+-14];
	st.global.u8 	[%rd17+1], %rs31;
	ld.global.u8 	%rs32, [%rd18+-13];
	st.global.u8 	[%rd17+2], %rs32;
	ld.global.u8 	%rs33, [%rd18+-12];
	st.global.u8 	[%rd17+3], %rs33;
	ld.global.u8 	%rs34, [%rd18+-11];
	st.global.u8 	[%rd17+4], %rs34;
	ld.global.u8 	%rs35, [%rd18+-10];
	st.global.u8 	[%rd17+5], %rs35;
	ld.global.u8 	%rs36, [%rd18+-9];
	st.global.u8 	[%rd17+6], %rs36;
	ld.global.u8 	%rs37, [%rd18+-8];
	st.global.u8 	[%rd17+7], %rs37;
	ld.global.u8 	%rs38, [%rd18+-7];
	st.global.u8 	[%rd17+8], %rs38;
	ld.global.u8 	%rs39, [%rd18+-6];
	st.global.u8 	[%rd17+9], %rs39;
	ld.global.u8 	%rs40, [%rd18+-5];
	st.global.u8 	[%rd17+10], %rs40;
	ld.global.u8 	%rs41, [%rd18+-4];
	st.global.u8 	[%rd17+11], %rs41;
	ld.global.u8 	%rs42, [%rd18+-3];
	st.global.u8 	[%rd17+12], %rs42;
	ld.global.u8 	%rs43, [%rd18+-2];
	st.global.u8 	[%rd17+13], %rs43;
	ld.global.u8 	%rs44, [%rd18+-1];
	st.global.u8 	[%rd17+14], %rs44;
	ld.global.u8 	%rs45, [%rd18];
	st.global.u8 	[%rd17+15], %rs45;
	ld.global.u8 	%rs46, [%rd18+1];
	st.global.u8 	[%rd17+16], %rs46;
	ld.global.u8 	%rs47, [%rd18+2];
	st.global.u8 	[%rd17+17], %rs47;
	ld.global.u8 	%rs48, [%rd18+3];
	st.global.u8 	[%rd17+18], %rs48;
	ld.global.u8 	%rs49, [%rd18+4];
	st.global.u8 	[%rd17+19], %rs49;
	ld.global.u8 	%rs50, [%rd18+5];
	st.global.u8 	[%rd17+20], %rs50;
	ld.global.u8 	%rs51, [%rd18+6];
	st.global.u8 	[%rd17+21], %rs51;
	ld.global.u8 	%rs52, [%rd18+7];
	st.global.u8 	[%rd17+22], %rs52;
	ld.global.u8 	%rs53, [%rd18+8];
	st.global.u8 	[%rd17+23], %rs53;
	ld.global.u8 	%rs54, [%rd18+9];
	st.global.u8 	[%rd17+24], %rs54;
	ld.global.u8 	%rs55, [%rd18+10];
	st.global.u8 	[%rd17+25], %rs55;
	ld.global.u8 	%rs56, [%rd18+11];
	st.global.u8 	[%rd17+26], %rs56;
	ld.global.u8 	%rs57, [%rd18+12];
	st.global.u8 	[%rd17+27], %rs57;
	ld.global.u8 	%rs58, [%rd18+13];
	st.global.u8 	[%rd17+28], %rs58;
	ld.global.u8 	%rs59, [%rd18+14];
	st.global.u8 	[%rd17+29], %rs59;
	ld.global.u8 	%rs60, [%rd18+15];
	st.global.u8 	[%rd17+30], %rs60;
	ld.global.u8 	%rs61, [%rd18+16];
	st.global.u8 	[%rd17+31], %rs61;
$L__BB0_22:
	add.s32 	%r179, %r179, 1;
	setp.ne.s32 	%p15, %r179, 0;
	add.s64 	%rd18, %rd18, 32;
	@%p15 bra 	$L__BB0_20;
$L__BB0_23:
	bar.sync 	0;
	bar.sync 	0;
	ret;

}


// ===== COMPILED SASS (sm_100) =====

	.target	sm_100

	.elftype	@"ET_EXEC"


//--------------------- .note.nv.tkinfo           --------------------------
	.section	.note.nv.tkinfo,"",@"SHT_NOTE"
	.sectionflags	@"SHF_NOTE_NV_TKINFO"
	.tkinfo
        /*0018*/ 	.word	0x00000002
        /*0030*/ 	.string	""
        /*0030*/ 	.string	"ptxas"
        /*0030*/ 	.string	"Cuda compilation tools, release 13.0, V13.0.88"
        /*0030*/ 	.string	"Build cuda_13.0.r13.0/compiler.36424714_0"
        /*0030*/ 	.string	"-arch sm_100 -m 64 "



//--------------------- .note.nv.cuinfo           --------------------------
	.section	.note.nv.cuinfo,"",@"SHT_NOTE"
	.sectionflags	@"SHF_NOTE_NV_CUINFO"
        /*0018*/ 	.short	0x0002
        /*001a*/ 	.short	0x0064
        /*001c*/ 	.short	0x0082
	.zero		2


//--------------------- .nv.info                  --------------------------
	.section	.nv.info,"",@"SHT_CUDA_INFO"
	.align	4


	//----- nvinfo : EIATTR_REGCOUNT
	.align		4
        /*0000*/ 	.byte	0x04, 0x2f
        /*0002*/ 	.short	(.L_1 - .L_0)
	.align		4
.L_0:
        /*0004*/ 	.word	index@(_Z15kernel_functionPcS_i)
        /*0008*/ 	.word	0x00000020


	//----- nvinfo : EIATTR_FRAME_SIZE
	.align		4
.L_1:
        /*000c*/ 	.byte	0x04, 0x11
        /*000e*/ 	.short	(.L_3 - .L_2)
	.align		4
.L_2:
        /*0010*/ 	.word	index@(_Z15kernel_functionPcS_i)
        /*0014*/ 	.word	0x00000000


	//----- nvinfo : EIATTR_MIN_STACK_SIZE
	.align		4
.L_3:
        /*0018*/ 	.byte	0x04, 0x12
        /*001a*/ 	.short	(.L_5 - .L_4)
	.align		4
.L_4:
        /*001c*/ 	.word	index@(_Z15kernel_functionPcS_i)
        /*0020*/ 	.word	0x00000000
.L_5:


//--------------------- .nv.compat                --------------------------
	.section	.nv.compat,"",@"SHT_CUDA_COMPAT_INFO"
	.align	4
        /*0000*/ 	.byte	0x02, 0x09, 0x00, 0x00, 0x02, 0x02, 0x01, 0x00, 0x02, 0x05, 0x05, 0x00, 0x03, 0x07, 0x01, 0x01
        /*0010*/ 	.byte	0x02, 0x03, 0x00, 0x00, 0x02, 0x06, 0x01, 0x00, 0x04, 0x0b, 0x08, 0x00, 0x09, 0x00, 0x00, 0x00
        /*0020*/ 	.byte	0x00, 0x00, 0x00, 0x00


//--------------------- .nv.info._Z15kernel_functionPcS_i --------------------------
	.section	.nv.info._Z15kernel_functionPcS_i,"",@"SHT_CUDA_INFO"
	.sectionflags	@""
	.align	4


	//----- nvinfo : EIATTR_CUDA_API_VERSION
	.align		4
        /*0000*/ 	.byte	0x04, 0x37
        /*0002*/ 	.short	(.L_7 - .L_6)
.L_6:
        /*0004*/ 	.word	0x00000082


	//----- nvinfo : EIATTR_KPARAM_INFO
	.align		4
.L_7:
        /*0008*/ 	.byte	0x04, 0x17
        /*000a*/ 	.short	(.L_9 - .L_8)
.L_8:
        /*000c*/ 	.word	0x00000000
        /*0010*/ 	.short	0x0002
        /*0012*/ 	.short	0x0010
        /*0014*/ 	.byte	0x00, 0xf0, 0x11, 0x00


	//----- nvinfo : EIATTR_KPARAM_INFO
	.align		4
.L_9:
        /*0018*/ 	.byte	0x04, 0x17
        /*001a*/ 	.short	(.L_11 - .L_10)
.L_10:
        /*001c*/ 	.word	0x00000000
        /*0020*/ 	.short	0x0001
        /*0022*/ 	.short	0x0008
        /*0024*/ 	.byte	0x00, 0xf5, 0x21, 0x00


	//----- nvinfo : EIATTR_KPARAM_INFO
	.align		4
.L_11:
        /*0028*/ 	.byte	0x04, 0x17
        /*002a*/ 	.short	(.L_13 - .L_12)
.L_12:
        /*002c*/ 	.word	0x00000000
        /*0030*/ 	.short	0x0000
        /*0032*/ 	.short	0x0000
        /*0034*/ 	.byte	0x00, 0xf5, 0x21, 0x00


	//----- nvinfo : EIATTR_SPARSE_MMA_MASK
	.align		4
.L_13:
        /*0038*/ 	.byte	0x03, 0x50
        /*003a*/ 	.short	0x0000


	//----- nvinfo : EIATTR_MAXREG_COUNT
	.align		4
        /*003c*/ 	.byte	0x03, 0x1b
        /*003e*/ 	.short	0x00ff


	//----- nvinfo : EIATTR_NUM_BARRIERS
	.align		4
        /*0040*/ 	.byte	0x02, 0x4c
        /*0042*/ 	.byte	0x01
	.zero		1


	//----- nvinfo : EIATTR_MERCURY_ISA_VERSION
	.align		4
        /*0044*/ 	.byte	0x03, 0x5f
        /*0046*/ 	.short	0x0101


	//----- nvinfo : EIATTR_VRC_CTA_INIT_COUNT
	.align		4
        /*0048*/ 	.byte	0x02, 0x4a
	.zero		1
	.zero		1


	//----- nvinfo : EIATTR_EXIT_INSTR_OFFSETS
	.align		4
        /*004c*/ 	.byte	0x04, 0x1c
        /*004e*/ 	.short	(.L_15 - .L_14)


	//   ....[0]....
.L_14:
        /*0050*/ 	.word	0x00001c00


	//----- nvinfo : EIATTR_CRS_STACK_SIZE
	.align		4
.L_15:
        /*0054*/ 	.byte	0x04, 0x1e
        /*0056*/ 	.short	(.L_17 - .L_16)
.L_16:
        /*0058*/ 	.word	0x00000000


	//----- nvinfo : EIATTR_CBANK_PARAM_SIZE
	.align		4
.L_17:
        /*005c*/ 	.byte	0x03, 0x19
        /*005e*/ 	.short	0x0014


	//----- nvinfo : EIATTR_PARAM_CBANK
	.align		4
        /*0060*/ 	.byte	0x04, 0x0a
        /*0062*/ 	.short	(.L_19 - .L_18)
	.align		4
.L_18:
        /*0064*/ 	.word	index@(.nv.constant0._Z15kernel_functionPcS_i)
        /*0068*/ 	.short	0x0380
        /*006a*/ 	.short	0x0014


	//----- nvinfo : EIATTR_SW_WAR
	.align		4
.L_19:
        /*006c*/ 	.byte	0x04, 0x36
        /*006e*/ 	.short	(.L_21 - .L_20)
.L_20:
        /*0070*/ 	.word	0x00000008
.L_21:


//--------------------- .nv.callgraph             --------------------------
	.section	.nv.callgraph,"",@"SHT_CUDA_CALLGRAPH"
	.align	4
	.sectionentsize	8
	.align		4
        /*0000*/ 	.word	0x00000000
	.align		4
        /*0004*/ 	.word	0xffffffff
	.align		4
        /*0008*/ 	.word	0x00000000
	.align		4
        /*000c*/ 	.word	0xfffffffe
	.align		4
        /*0010*/ 	.word	0x00000000
	.align		4
        /*0014*/ 	.word	0xfffffffd
	.align		4
        /*0018*/ 	.word	0x00000000
	.align		4
        /*001c*/ 	.word	0xfffffffc


//--------------------- .text._Z15kernel_functionPcS_i --------------------------
	.section	.text._Z15kernel_functionPcS_i,"ax",@progbits
	.align	128
        .global         _Z15kernel_functionPcS_i
        .type           _Z15kernel_functionPcS_i,@function
        .size           _Z15kernel_functionPcS_i,(.L_x_17 - _Z15kernel_functionPcS_i)
        .other          _Z15kernel_functionPcS_i,@"STO_CUDA_ENTRY STV_DEFAULT"
_Z15kernel_functionPcS_i:
.text._Z15kernel_functionPcS_i:
[----:B------:R-:W-:Y:S01]  /*0000*/  LDC R1, c[0x0][0x37c] ;  /* 0x0000df00ff017b82 */ /* 0x000fe20000000800 */
[----:B------:R-:W0:Y:S07]  /*0010*/  S2R R0, SR_TID.X ;  /* 0x0000000000007919 */ /* 0x000e2e0000002100 */
[----:B------:R-:W1:Y:S01]  /*0020*/  LDC R3, c[0x0][0x390] ;  /* 0x0000e400ff037b82 */ /* 0x000e620000000800 */
[----:B------:R-:W-:Y:S01]  /*0030*/  MOV R5, 0x400 ;  /* 0x0000040000057802 */ /* 0x000fe20000000f00 */
[----:B------:R-:W2:Y:S01]  /*0040*/  LDCU.64 UR6, c[0x0][0x358] ;  /* 0x00006b00ff0677ac */ /* 0x000ea20008000a00 */
[----:B------:R-:W3:Y:S01]  /*0050*/  S2R R2, SR_CgaCtaId ;  /* 0x0000000000027919 */ /* 0x000ee20000008800 */
[----:B------:R-:W-:Y:S02]  /*0060*/  BSSY.RECONVERGENT B0, `(.L_x_0) ;  /* 0x00000a2000007945 */ /* 0x000fe40003800200 */
[----:B------:R-:W-:Y:S01]  /*0070*/  VIADD R9, R5, 0x1d8 ;  /* 0x000001d805097836 */ /* 0x000fe20000000000 */
[----:B------:R-:W4:Y:S01]  /*0080*/  LDCU.64 UR4, c[0x0][0x380] ;  /* 0x00007000ff0477ac */ /* 0x000f220008000a00 */
[----:B-1----:R-:W-:-:S05]  /*0090*/  VIADD R4, R3, 0x1ff ;  /* 0x000001ff03047836 */ /* 0x002fca0000000000 */
[----:B------:R-:W-:Y:S02]  /*00a0*/  SHF.R.S32.HI R7, RZ, 0x1f, R4 ;  /* 0x0000001fff077819 */ /* 0x000fe40000011404 */
[----:B0-----:R-:W-:Y:S02]  /*00b0*/  ISETP.GT.U32.AND P0, PT, R0, 0x3a, PT ;  /* 0x0000003a0000780c */ /* 0x001fe40003f04070 */
[----:B------:R-:W-:Y:S02]  /*00c0*/  LEA.HI R7, R7, R4, RZ, 0x9 ;  /* 0x0000000407077211 */ /* 0x000fe400078f48ff */
[----:B---3--:R-:W-:Y:S02]  /*00d0*/  LEA R9, R2, R9, 0x18 ;  /* 0x0000000902097211 */ /* 0x008fe400078ec0ff */
[----:B------:R-:W-:Y:S02]  /*00e0*/  SHF.R.S32.HI R7, RZ, 0x9, R7 ;  /* 0x00000009ff077819 */ /* 0x000fe40000011407 */
[----:B------:R-:W-:-:S03]  /*00f0*/  LEA R4, R0, R9, 0x2 ;  /* 0x0000000900047211 */ /* 0x000fc600078e10ff */
[----:B------:R-:W-:Y:S02]  /*0100*/  IMAD R8, R7, R0, RZ ;  /* 0x0000000007087224 */ /* 0x000fe400078e02ff */
[----:B------:R-:W-:-:S03]  /*0110*/  @!P0 LEA R11, R2, R5, 0x18 ;  /* 0x00000005020b8211 */ /* 0x000fc600078ec0ff */
[----:B------:R-:W-:Y:S02]  /*0120*/  VIADDMNMX R7, R8, R7, R3, PT ;  /* 0x0000000708077246 */ /* 0x000fe40003800103 */
[----:B------:R-:W-:-:S05]  /*0130*/  @!P0 IMAD R11, R0, 0x4, R11 ;  /* 0x00000004000b8824 */ /* 0x000fca00078e020b */
[----:B------:R0:W-:Y:S04]  /*0140*/  @!P0 STS [R11], RZ ;  /* 0x000000ff0b008388 */ /* 0x0001e80000000800 */
[----:B------:R0:W-:Y:S01]  /*0150*/  @!P0 STS [R4], RZ ;  /* 0x000000ff04008388 */ /* 0x0001e20000000800 */
[----:B------:R-:W-:Y:S01]  /*0160*/  BAR.SYNC.DEFER_BLOCKING 0x0 ;  /* 0x0000000000007b1d */ /* 0x000fe20000010000 */
[----:B------:R-:W-:-:S13]  /*0170*/  ISETP.GE.AND P0, PT, R8, R7, PT ;  /* 0x000000070800720c */ /* 0x000fda0003f06270 */
[----:B0-2-4-:R-:W-:Y:S05]  /*0180*/  @P0 BRA `(.L_x_1) ;  /* 0x00000008003c0947 */ /* 0x015fea0003800000 */
[----:B------:R-:W-:Y:S01]  /*0190*/  IMAD.IADD R9, R7, 0x1, -R8 ;  /* 0x0000000107097824 */ /* 0x000fe200078e0a08 */
[----:B------:R-:W-:Y:S01]  /*01a0*/  BSSY.RECONVERGENT B1, `(.L_x_2) ;  /* 0x0000041000017945 */ /* 0x000fe20003800200 */
[----:B------:R-:W-:-:S03]  /*01b0*/  IMAD.IADD R7, R8, 0x1, -R7 ;  /* 0x0000000108077824 */ /* 0x000fc600078e0a07 */
[----:B------:R-:W-:Y:S02]  /*01c0*/  LOP3.LUT R25, R9, 0xf, RZ, 0xc0, !PT ;  /* 0x0000000f09197812 */ /* 0x000fe400078ec0ff */
[----:B------:R-:W-:Y:S02]  /*01d0*/  ISETP.GT.U32.AND P1, PT, R7, -0x10, PT ;  /* 0xfffffff00700780c */ /* 0x000fe40003f24070 */
[----:B------:R-:W-:-:S11]  /*01e0*/  ISETP.NE.AND P0, PT, R25, RZ, PT ;  /* 0x000000ff1900720c */ /* 0x000fd60003f05270 */
[----:B------:R-:W-:Y:S05]  /*01f0*/  @P1 BRA `(.L_x_3) ;  /* 0x0000000000ec1947 */ /* 0x000fea0003800000 */
[----:B------:R-:W-:Y:S02]  /*0200*/  LOP3.LUT R12, R9, 0xfffffff0, RZ, 0xc0, !PT ;  /* 0xfffffff0090c7812 */ /* 0x000fe400078ec0ff */
[----:B------:R-:W-:Y:S02]  /*0210*/  SHF.L.U32 R10, R8, 0x5, RZ ;  /* 0x00000005080a7819 */ /* 0x000fe400000006ff */
[----:B------:R-:W-:Y:S01]  /*0220*/  LEA R11, R2, R5, 0x18 ;  /* 0x00000005020b7211 */ /* 0x000fe200078ec0ff */
[----:B------:R-:W-:-:S07]  /*0230*/  IMAD.MOV R12, RZ, RZ, -R12 ;  /* 0x000000ffff0c7224 */ /* 0x000fce00078e0a0c */
.L_x_4:
[----:B------:R-:W-:-:S04]  /*0240*/  IADD3 R6, P1, PT, R10, UR4, RZ ;  /* 0x000000040a067c10 */ /* 0x000fc8000ff3e0ff */
[----:B------:R-:W-:-:S05]  /*0250*/  LEA.HI.X.SX32 R7, R10, UR5, 0x1, P1 ;  /* 0x000000050a077c11 */ /* 0x000fca00088f0eff */
[----:B0-----:R-:W2:Y:S04]  /*0260*/  LDG.E.S8 R15, desc[UR6][R6.64+0x2] ;  /* 0x00000206060f7981 */ /* 0x001ea8000c1e1300 */
[----:B------:R-:W3:Y:S04]  /*0270*/  LDG.E.S8 R17, desc[UR6][R6.64+0x22] ;  /* 0x0000220606117981 */ /* 0x000ee8000c1e1300 */
[----:B------:R-:W4:Y:S04]  /*0280*/  LDG.E.S8 R14, desc[UR6][R6.64+0x42] ;  /* 0x00004206060e7981 */ /* 0x000f28000c1e1300 */
[----:B------:R-:W5:Y:S04]  /*0290*/  LDG.E.S8 R16, desc[UR6][R6.64+0x62] ;  /* 0x0000620606107981 */ /* 0x000f68000c1e1300 */
        /* <DEDUP_REMOVED lines=9> */
[----:B------:R-:W5:Y:S01]  /*0330*/  LDG.E.S8 R23, desc[UR6][R6.64+0x1e2] ;  /* 0x0001e20606177981 */ /* 0x000f62000c1e1300 */
[----:B--2---:R-:W-:-:S03]  /*0340*/  IMAD R27, R15, 0x4, R11 ;  /* 0x000000040f1b7824 */ /* 0x004fc600078e020b */
[----:B------:R-:W2:Y:S01]  /*0350*/  LDG.E.S8 R15, desc[UR6][R6.64+0x182] ;  /* 0x00018206060f7981 */ /* 0x000ea2000c1e1300 */
[----:B---3--:R-:W-:-:S03]  /*0360*/  LEA R29, R17, R11, 0x2 ;  /* 0x0000000b111d7211 */ /* 0x008fc600078e10ff */
[----:B------:R-:W3:Y:S01]  /*0370*/  LDG.E.S8 R17, desc[UR6][R6.64+0x1c2] ;  /* 0x0001c20606117981 */ /* 0x000ee2000c1e1300 */
[--C-:B----4-:R-:W-:Y:S01]  /*0380*/  IMAD R14, R14, 0x4, R11.reuse ;  /* 0x000000040e0e7824 */ /* 0x110fe200078e020b */
[----:B------:R-:W-:Y:S02]  /*0390*/  IADD3 R12, PT, PT, R12, 0x10, RZ ;  /* 0x000000100c0c7810 */ /* 0x000fe40007ffe0ff */
[----:B------:R0:W-:Y:S01]  /*03a0*/  ATOMS.POPC.INC.32 RZ, [R27+URZ+-0x100] ;  /* 0xffff00001bff7f8c */ /* 0x0001e2000d8000ff */
[----:B-----5:R-:W-:-:S03]  /*03b0*/  IMAD R16, R16, 0x4, R11 ;  /* 0x0000000410107824 */ /* 0x020fc600078e020b */
[----:B------:R0:W-:Y:S01]  /*03c0*/  ATOMS.POPC.INC.32 RZ, [R29+URZ+-0x100] ;  /* 0xffff00001dff7f8c */ /* 0x0001e2000d8000ff */
[----:B------:R-:W-:-:S03]  /*03d0*/  LEA R18, R18, R11, 0x2 ;  /* 0x0000000b12127211 */ /* 0x000fc600078e10ff */
[----:B------:R0:W-:Y:S01]  /*03e0*/  ATOMS.POPC.INC.32 RZ, [R14+URZ+-0x100] ;  /* 0xffff00000eff7f8c */ /* 0x0001e2000d8000ff */
[--C-:B------:R-:W-:Y:S01]  /*03f0*/  IMAD R20, R20, 0x4, R11.reuse ;  /* 0x0000000414147824 */ /* 0x100fe200078e020b */
[----:B------:R-:W-:Y:S02]  /*0400*/  ISETP.NE.AND P1, PT, R12, RZ, PT ;  /* 0x000000ff0c00720c */ /* 0x000fe40003f25270 */
[----:B------:R0:W-:Y:S01]  /*0410*/  ATOMS.POPC.INC.32 RZ, [R16+URZ+-0x100] ;  /* 0xffff000010ff7f8c */ /* 0x0001e2000d8000ff */
[----:B------:R-:W-:-:S03]  /*0420*/  IMAD R22, R22, 0x4, R11 ;  /* 0x0000000416167824 */ /* 0x000fc600078e020b */
[----:B------:R0:W-:Y:S01]  /*0430*/  ATOMS.POPC.INC.32 RZ, [R18+URZ+-0x100] ;  /* 0xffff000012ff7f8c */ /* 0x0001e2000d8000ff */
[----:B------:R-:W-:-:S03]  /*0440*/  LEA R24, R24, R11, 0x2 ;  /* 0x0000000b18187211 */ /* 0x000fc600078e10ff */
[----:B------:R0:W-:Y:S01]  /*0450*/  ATOMS.POPC.INC.32 RZ, [R20+URZ+-0x100] ;  /* 0xffff000014ff7f8c */ /* 0x0001e2000d8000ff */
[----:B------:R-:W-:-:S03]  /*0460*/  IMAD R26, R26, 0x4, R11 ;  /* 0x000000041a1a7824 */ /* 0x000fc600078e020b */
[----:B------:R0:W-:Y:S01]  /*0470*/  ATOMS.POPC.INC.32 RZ, [R22+URZ+-0x100] ;  /* 0xffff000016ff7f8c */ /* 0x0001e2000d8000ff */
[----:B------:R-:W-:-:S03]  /*0480*/  IMAD R28, R28, 0x4, R11 ;  /* 0x000000041c1c7824 */ /* 0x000fc600078e020b */
[----:B------:R0:W-:Y:S01]  /*0490*/  ATOMS.POPC.INC.32 RZ, [R24+URZ+-0x100] ;  /* 0xffff000018ff7f8c */ /* 0x0001e2000d8000ff */
[----:B------:R-:W-:-:S03]  /*04a0*/  LEA R13, R13, R11, 0x2 ;  /* 0x0000000b0d0d7211 */ /* 0x000fc600078e10ff */
[----:B------:R0:W-:Y:S01]  /*04b0*/  ATOMS.POPC.INC.32 RZ, [R26+URZ+-0x100] ;  /* 0xffff00001aff7f8c */ /* 0x0001e2000d8000ff */
[----:B------:R-:W-:-:S03]  /*04c0*/  IMAD R21, R21, 0x4, R11 ;  /* 0x0000000415157824 */ /* 0x000fc600078e020b */
[----:B------:R0:W-:Y:S01]  /*04d0*/  ATOMS.POPC.INC.32 RZ, [R28+URZ+-0x100] ;  /* 0xffff00001cff7f8c */ /* 0x0001e2000d8000ff */
[----:B------:R-:W-:-:S03]  /*04e0*/  LEA R19, R19, R11, 0x2 ;  /* 0x0000000b13137211 */ /* 0x000fc600078e10ff */
[----:B------:R0:W-:Y:S01]  /*04f0*/  ATOMS.POPC.INC.32 RZ, [R13+URZ+-0x100] ;  /* 0xffff00000dff7f8c */ /* 0x0001e2000d8000ff */
[----:B------:R-:W-:-:S03]  /*0500*/  IMAD R23, R23, 0x4, R11 ;  /* 0x0000000417177824 */ /* 0x000fc600078e020b */
[----:B------:R0:W-:Y:S01]  /*0510*/  ATOMS.POPC.INC.32 RZ, [R21+URZ+-0x100] ;  /* 0xffff000015ff7f8c */ /* 0x0001e2000d8000ff */
[----:B------:R-:W-:Y:S02]  /*0520*/  VIADD R8, R8, 0x10 ;  /* 0x0000001008087836 */ /* 0x000fe40000000000 */
[----:B------:R-:W-:Y:S02]  /*0530*/  VIADD R10, R10, 0x200 ;  /* 0x000002000a0a7836 */ /* 0x000fe40000000000 */
[--C-:B--2---:R-:W-:Y:S02]  /*0540*/  IMAD R15, R15, 0x4, R11.reuse ;  /* 0x000000040f0f7824 */ /* 0x104fe400078e020b */
[----:B---3--:R-:W-:-:S03]  /*0550*/  IMAD R17, R17, 0x4, R11 ;  /* 0x0000000411117824 */ /* 0x008fc600078e020b */
[----:B------:R0:W-:Y:S04]  /*0560*/  ATOMS.POPC.INC.32 RZ, [R15+URZ+-0x100] ;  /* 0xffff00000fff7f8c */ /* 0x0001e8000d8000ff */
[----:B------:R0:W-:Y:S04]  /*0570*/  ATOMS.POPC.INC.32 RZ, [R19+URZ+-0x100] ;  /* 0xffff000013ff7f8c */ /* 0x0001e8000d8000ff */
[----:B------:R0:W-:Y:S04]  /*0580*/  ATOMS.POPC.INC.32 RZ, [R17+URZ+-0x100] ;  /* 0xffff000011ff7f8c */ /* 0x0001e8000d8000ff */
[----:B------:R0:W-:Y:S01]  /*0590*/  ATOMS.POPC.INC.32 RZ, [R23+URZ+-0x100] ;  /* 0xffff000017ff7f8c */ /* 0x0001e2000d8000ff */
[----:B------:R-:W-:Y:S05]  /*05a0*/  @P1 BRA `(.L_x_4) ;  /* 0xfffffffc00241947 */ /* 0x000fea000383ffff */
.L_x_3:
[----:B------:R-:W-:Y:S05]  /*05b0*/  BSYNC.RECONVERGENT B1 ;  /* 0x0000000000017941 */ /* 0x000fea0003800200 */
.L_x_2:
[----:B------:R-:W-:Y:S05]  /*05c0*/  @!P0 BRA `(.L_x_1) ;  /* 0x00000004002c8947 */ /* 0x000fea0003800000 */
[----:B------:R-:W-:Y:S01]  /*05d0*/  ISETP.GE.U32.AND P0, PT, R25, 0x8, PT ;  /* 0x000000081900780c */ /* 0x000fe20003f06070 */
[----:B------:R-:W-:Y:S01]  /*05e0*/  BSSY.RECONVERGENT B1, `(.L_x_5) ;  /* 0x0000022000017945 */ /* 0x000fe20003800200 */
[----:B0-----:R-:W-:-:S04]  /*05f0*/  LOP3.LUT R19, R9, 0x7, RZ, 0xc0, !PT ;  /* 0x0000000709137812 */ /* 0x001fc800078ec0ff */
[----:B------:R-:W-:-:S07]  /*0600*/  ISETP.NE.AND P1, PT, R19, RZ, PT ;  /* 0x000000ff1300720c */ /* 0x000fce0003f25270 */
[----:B------:R-:W-:Y:S06]  /*0610*/  @!P0 BRA `(.L_x_6) ;  /* 0x0000000000788947 */ /* 0x000fec0003800000 */
[----:B------:R-:W0:Y:S01]  /*0620*/  LDCU.64 UR8, c[0x0][0x380] ;  /* 0x00007000ff0877ac */ /* 0x000e220008000a00 */
[----:B------:R-:W-:-:S04]  /*0630*/  SHF.L.U32 R7, R8, 0x5, RZ ;  /* 0x0000000508077819 */ /* 0x000fc800000006ff */
[----:B0-----:R-:W-:-:S04]  /*0640*/  IADD3 R6, P0, PT, R7, UR8, RZ ;  /* 0x0000000807067c10 */ /* 0x001fc8000ff1e0ff */
[----:B------:R-:W-:-:S05]  /*0650*/  LEA.HI.X.SX32 R7, R7, UR9, 0x1, P0 ;  /* 0x0000000907077c11 */ /* 0x000fca00080f0eff */
[----:B------:R-:W2:Y:S04]  /*0660*/  LDG.E.S8 R10, desc[UR6][R6.64+0x2] ;  /* 0x00000206060a7981 */ /* 0x000ea8000c1e1300 */
[----:B------:R-:W3:Y:S04]  /*0670*/  LDG.E.S8 R11, desc[UR6][R6.64+0x22] ;  /* 0x00002206060b7981 */ /* 0x000ee8000c1e1300 */
[----:B------:R-:W4:Y:S04]  /*0680*/  LDG.E.S8 R12, desc[UR6][R6.64+0x42] ;  /* 0x00004206060c7981 */ /* 0x000f28000c1e1300 */
[----:B------:R-:W5:Y:S04]  /*0690*/  LDG.E.S8 R13, desc[UR6][R6.64+0x62] ;  /* 0x00006206060d7981 */ /* 0x000f68000c1e1300 */
[----:B------:R-:W5:Y:S04]  /*06a0*/  LDG.E.S8 R14, desc[UR6][R6.64+0x82] ;  /* 0x00008206060e7981 */ /* 0x000f68000c1e1300 */
[----:B------:R-:W5:Y:S04]  /*06b0*/  LDG.E.S8 R15, desc[UR6][R6.64+0xa2] ;  /* 0x0000a206060f7981 */ /* 0x000f68000c1e1300 */
[----:B------:R-:W5:Y:S04]  /*06c0*/  LDG.E.S8 R16, desc[UR6][R6.64+0xc2] ;  /* 0x0000c20606107981 */ /* 0x000f68000c1e1300 */
[----:B------:R-:W5:Y:S01]  /*06d0*/  LDG.E.S8 R17, desc[UR6][R6.64+0xe2] ;  /* 0x0000e20606117981 */ /* 0x000f62000c1e1300 */
[----:B------:R-:W-:-:S02]  /*06e0*/  LEA R18, R2, R5, 0x18 ;  /* 0x0000000502127211 */ /* 0x000fc400078ec0ff */
[----:B------:R-:W-:-:S03]  /*06f0*/  IADD3 R8, PT, PT, R8, 0x8, RZ ;  /* 0x0000000808087810 */ /* 0x000fc60007ffe0ff */
[--C-:B--2---:R-:W-:Y:S02]  /*0700*/  IMAD R10, R10, 0x4, R18.reuse ;  /* 0x000000040a0a7824 */ /* 0x104fe400078e0212 */
[----:B---3--:R-:W-:-:S03]  /*0710*/  IMAD R11, R11, 0x4, R18 ;  /* 0x000000040b0b7824 */ /* 0x008fc600078e0212 */
[----:B------:R0:W-:Y:S01]  /*0720*/  ATOMS.POPC.INC.32 RZ, [R10+URZ+-0x100] ;  /* 0xffff00000aff7f8c */ /* 0x0001e2000d8000ff */
[----:B----4-:R-:W-:-:S03]  /*0730*/  LEA R12, R12, R18, 0x2 ;  /* 0x000000120c0c7211 */ /* 0x010fc600078e10ff */
[----:B------:R0:W-:Y:S01]  /*0740*/  ATOMS.POPC.INC.32 RZ, [R11+URZ+-0x100] ;  /* 0xffff00000bff7f8c */ /* 0x0001e2000d8000ff */
[----:B-----5:R-:W-:-:S03]  /*0750*/  IMAD R13, R13, 0x4, R18 ;  /* 0x000000040d0d7824 */ /* 0x020fc600078e0212 */
        /* <DEDUP_REMOVED lines=8> */
[----:B------:R0:W-:Y:S04]  /*07e0*/  ATOMS.POPC.INC.32 RZ, [R16+URZ+-0x100] ;  /* 0xffff000010ff7f8c */ /* 0x0001e8000d8000ff */
[----:B------:R0:W-:Y:S02]  /*07f0*/  ATOMS.POPC.INC.32 RZ, [R17+URZ+-0x100] ;  /* 0xffff000011ff7f8c */ /* 0x0001e4000d8000ff */
.L_x_6:
[----:B------:R-:W-:Y:S05]  /*0800*/  BSYNC.RECONVERGENT B1 ;  /* 0x0000000000017941 */ /* 0x000fea0003800200 */
.L_x_5:
[----:B------:R-:W-:Y:S05]  /*0810*/  @!P1 BRA `(.L_x_1) ;  /* 0x0000000000989947 */ /* 0x000fea0003800000 */
[----:B------:R-:W-:Y:S01]  /*0820*/  ISETP.GE.U32.AND P0, PT, R19, 0x4, PT ;  /* 0x000000041300780c */ /* 0x000fe20003f06070 */
[----:B------:R-:W-:Y:S01]  /*0830*/  BSSY.RECONVERGENT B1, `(.L_x_7) ;  /* 0x0000016000017945 */ /* 0x000fe20003800200 */
[----:B------:R-:W-:-:S04]  /*0840*/  LOP3.LUT R9, R9, 0x3, RZ, 0xc0, !PT ;  /* 0x0000000309097812 */ /* 0x000fc800078ec0ff */
[----:B------:R-:W-:-:S07]  /*0850*/  ISETP.NE.AND P1, PT, R9, RZ, PT ;  /* 0x000000ff0900720c */ /* 0x000fce0003f25270 */
[----:B------:R-:W-:Y:S06]  /*0860*/  @!P0 BRA `(.L_x_8) ;  /* 0x0000000000488947 */ /* 0x000fec0003800000 */
[----:B------:R-:W1:Y:S01]  /*0870*/  LDCU.64 UR8, c[0x0][0x380] ;  /* 0x00007000ff0877ac */ /* 0x000e620008000a00 */
[----:B------:R-:W-:-:S05]  /*0880*/  IMAD.SHL.U32 R7, R8, 0x20, RZ ;  /* 0x0000002008077824 */ /* 0x000fca00078e00ff */
[----:B-1----:R-:W-:-:S04]  /*0890*/  IADD3 R6, P0, PT, R7, UR8, RZ ;  /* 0x0000000807067c10 */ /* 0x002fc8000ff1e0ff */
[----:B------:R-:W-:-:S05]  /*08a0*/  LEA.HI.X.SX32 R7, R7, UR9, 0x1, P0 ;  /* 0x0000000907077c11 */ /* 0x000fca00080f0eff */
[----:B0-----:R-:W2:Y:S04]  /*08b0*/  LDG.E.S8 R10, desc[UR6][R6.64+0x2] ;  /* 0x00000206060a7981 */ /* 0x001ea8000c1e1300 */
[----:B------:R-:W3:Y:S04]  /*08c0*/  LDG.E.S8 R12, desc[UR6][R6.64+0x22] ;  /* 0x00002206060c7981 */ /* 0x000ee8000c1e1300 */
[----:B------:R-:W4:Y:S04]  /*08d0*/  LDG.E.S8 R14, desc[UR6][R6.64+0x42] ;  /* 0x00004206060e7981 */ /* 0x000f28000c1e1300 */
[----:B------:R-:W5:Y:S01]  /*08e0*/  LDG.E.S8 R16, desc[UR6][R6.64+0x62] ;  /* 0x0000620606107981 */ /* 0x000f62000c1e1300 */
[----:B------:R-:W-:-:S02]  /*08f0*/  LEA R11, R2, R5, 0x18 ;  /* 0x00000005020b7211 */ /* 0x000fc400078ec0ff */
[----:B------:R-:W-:-:S03]  /*0900*/  IADD3 R8, PT, PT, R8, 0x4, RZ ;  /* 0x0000000408087810 */ /* 0x000fc60007ffe0ff */
[----:B--2---:R-:W-:Y:S01]  /*0910*/  IMAD R10, R10, 0x4, R11 ;  /* 0x000000040a0a7824 */ /* 0x004fe200078e020b */
[----:B---3--:R-:W-:-:S04]  /*0920*/  LEA R12, R12, R11, 0x2 ;  /* 0x0000000b0c0c7211 */ /* 0x008fc800078e10ff */
[----:B------:R1:W-:Y:S01]  /*0930*/  ATOMS.POPC.INC.32 RZ, [R10+URZ+-0x100] ;  /* 0xffff00000aff7f8c */ /* 0x0003e2000d8000ff */
[----:B----4-:R-:W-:-:S03]  /*0940*/  IMAD R14, R14, 0x4, R11 ;  /* 0x000000040e0e7824 */ /* 0x010fc600078e020b */
[----:B------:R1:W-:Y:S01]  /*0950*/  ATOMS.POPC.INC.32 RZ, [R12+URZ+-0x100] ;  /* 0xffff00000cff7f8c */ /* 0x0003e2000d8000ff */
[----:B-----5:R-:W-:-:S03]  /*0960*/  IMAD R16, R16, 0x4, R11 ;  /* 0x0000000410107824 */ /* 0x020fc600078e020b */
[----:B------:R1:W-:Y:S04]  /*0970*/  ATOMS.POPC.INC.32 RZ, [R14+URZ+-0x100] ;  /* 0xffff00000eff7f8c */ /* 0x0003e8000d8000ff */
[----:B------:R1:W-:Y:S02]  /*0980*/  ATOMS.POPC.INC.32 RZ, [R16+URZ+-0x100] ;  /* 0xffff000010ff7f8c */ /* 0x0003e4000d8000ff */
.L_x_8:
[----:B------:R-:W-:Y:S05]  /*0990*/  BSYNC.RECONVERGENT B1 ;  /* 0x0000000000017941 */ /* 0x000fea0003800200 */
.L_x_7:
[----:B------:R-:W-:Y:S05]  /*09a0*/  @!P1 BRA `(.L_x_1) ;  /* 0x0000000000349947 */ /* 0x000fea0003800000 */
[----:B------:R-:W-:Y:S01]  /*09b0*/  IMAD.SHL.U32 R8, R8, 0x20, RZ ;  /* 0x0000002008087824 */ /* 0x000fe200078e00ff */
[----:B0-----:R-:W-:Y:S01]  /*09c0*/  LEA R11, R2, R5, 0x18 ;  /* 0x00000005020b7211 */ /* 0x001fe200078ec0ff */
[----:B------:R-:W-:-:S07]  /*09d0*/  IMAD.MOV R9, RZ, RZ, -R9 ;  /* 0x000000ffff097224 */ /* 0x000fce00078e0a09 */
.L_x_9:
[----:B------:R-:W0:Y:S02]  /*09e0*/  LDCU.64 UR8, c[0x0][0x380] ;  /* 0x00007000ff0877ac */ /* 0x000e240008000a00 */
[----:B0-----:R-:W-:-:S04]  /*09f0*/  IADD3 R6, P0, PT, R8, UR8, RZ ;  /* 0x0000000808067c10 */ /* 0x001fc8000ff1e0ff */
[----:B------:R-:W-:-:S05]  /*0a00*/  LEA.HI.X.SX32 R7, R8, UR9, 0x1, P0 ;  /* 0x0000000908077c11 */ /* 0x000fca00080f0eff */
[----:B------:R-:W1:Y:S01]  /*0a10*/  LDG.E.S8 R6, desc[UR6][R6.64+0x2] ;  /* 0x0000020606067981 */ /* 0x000e62000c1e1300 */
[----:B------:R-:W-:Y:S02]  /*0a20*/  VIADD R9, R9, 0x1 ;  /* 0x0000000109097836 */ /* 0x000fe40000000000 */
[----:B------:R-:W-:-:S03]  /*0a30*/  VIADD R8, R8, 0x20 ;  /* 0x0000002008087836 */ /* 0x000fc60000000000 */
[----:B------:R-:W-:Y:S02]  /*0a40*/  ISETP.NE.AND P0, PT, R9, RZ, PT ;  /* 0x000000ff0900720c */ /* 0x000fe40003f05270 */
[----:B-12---:R-:W-:-:S05]  /*0a50*/  LEA R10, R6, R11, 0x2 ;  /* 0x0000000b060a7211 */ /* 0x006fca00078e10ff */
[----:B------:R2:W-:Y:S06]  /*0a60*/  ATOMS.POPC.INC.32 RZ, [R10+URZ+-0x100] ;  /* 0xffff00000aff7f8c */ /* 0x0005ec000d8000ff */
[----:B------:R-:W-:Y:S05]  /*0a70*/  @P0 BRA `(.L_x_9) ;  /* 0xfffffffc00d80947 */ /* 0x000fea000383ffff */
.L_x_1:
[----:B------:R-:W-:Y:S05]  /*0a80*/  BSYNC.RECONVERGENT B0 ;  /* 0x0000000000007941 */ /* 0x000fea0003800200 */
.L_x_0:
[----:B------:R-:W-:Y:S01]  /*0a90*/  BAR.SYNC.DEFER_BLOCKING 0x0 ;  /* 0x0000000000007b1d */ /* 0x000fe20000010000 */
[----:B------:R-:W-:-:S05]  /*0aa0*/  ISETP.NE.AND P0, PT, R0, RZ, PT ;  /* 0x000000ff0000720c */ /* 0x000fca0003f05270 */
[----:B------:R-:W-:Y:S08]  /*0ab0*/  BSSY.RECONVERGENT B0, `(.L_x_10) ;  /* 0x00000b1000007945 */ /* 0x000ff00003800200 */
[----:B------:R-:W-:Y:S05]  /*0ac0*/  @P0 BRA `(.L_x_11) ;  /* 0x0000000800bc0947 */ /* 0x000fea0003800000 */
[----:B------:R-:W-:-:S05]  /*0ad0*/  LEA R6, R2, R5, 0x18 ;  /* 0x0000000502067211 */ /* 0x000fca00078ec0ff */
[----:B0-----:R-:W-:Y:S04]  /*0ae0*/  LDS R19, [R6] ;  /* 0x0000000006137984 */ /* 0x001fe80000000800 */
[----:B-12---:R-:W0:Y:S04]  /*0af0*/  LDS R10, [R6+0x4] ;  /* 0x00000400060a7984 */ /* 0x006e280000000800 */
[----:B------:R-:W1:Y:S04]  /*0b00*/  LDS R12, [R6+0x8] ;  /* 0x00000800060c7984 */ /* 0x000e680000000800 */
[----:B------:R-:W2:Y:S04]  /*0b10*/  LDS R26, [R6+0xc] ;  /* 0x00000c00061a7984 */ /* 0x000ea80000000800 */
[----:B------:R-:W3:Y:S04]  /*0b20*/  LDS R7, [R6+0x10] ;  /* 0x0000100006077984 */ /* 0x000ee80000000800 */
[----:B------:R-:W4:Y:S04]  /*0b30*/  LDS R11, [R6+0x14] ;  /* 0x00001400060b7984 */ /* 0x000f280000000800 */
[----:B------:R-:W5:Y:S04]  /*0b40*/  LDS R15, [R6+0x18] ;  /* 0x00001800060f7984 */ /* 0x000f680000000800 */
[----:B------:R-:W5:Y:S04]  /*0b50*/  LDS R27, [R6+0x1c] ;  /* 0x00001c00061b7984 */ /* 0x000f680000000800 */
[----:B------:R-:W5:Y:S04]  /*0b60*/  LDS R9, [R6+0x20] ;  /* 0x0000200006097984 */ /* 0x000f680000000800 */
[----:B------:R-:W5:Y:S04]  /*0b70*/  LDS R20, [R6+0x24] ;  /* 0x0000240006147984 */ /* 0x000f680000000800 */
[----:B------:R-:W5:Y:S01]  /*0b80*/  LDS R13, [R6+0x28] ;  /* 0x00002800060d7984 */ /* 0x000f620000000800 */
[----:B0-----:R-:W-:-:S03]  /*0b90*/  IADD3 R23, PT, PT, R19, R10, RZ ;  /* 0x0000000a13177210 */ /* 0x001fc60007ffe0ff */
[----:B------:R-:W0:Y:S02]  /*0ba0*/  LDS R8, [R6+0x2c] ;  /* 0x00002c0006087984 */ /* 0x000e240000000800 */
[----:B-1----:R-:W-:Y:S02]  /*0bb0*/  IMAD.IADD R25, R23, 0x1, R12 ;  /* 0x0000000117197824 */ /* 0x002fe400078e020c */
[----:B------:R-:W1:Y:S02]  /*0bc0*/  LDS R10, [R6+0x30] ;  /* 0x00003000060a7984 */ /* 0x000e640000000800 */
[----:B--2---:R-:W-:Y:S02]  /*0bd0*/  IMAD.IADD R26, R25, 0x1, R26 ;  /* 0x00000001191a7824 */ /* 0x004fe400078e021a */
[----:B------:R-:W2:Y:S03]  /*0be0*/  LDS R12, [R6+0x34] ;  /* 0x00003400060c7984 */ /* 0x000ea60000000800 */
[----:B---3--:R-:W-:Y:S01]  /*0bf0*/  IADD3 R18, PT, PT, R26, R7, RZ ;  /* 0x000000071a127210 */ /* 0x008fe20007ffe0ff */
[----:B------:R-:W3:Y:S04]  /*0c00*/  LDS R14, [R6+0x38] ;  /* 0x00003800060e7984 */ /* 0x000ee80000000800 */
[----:B----4-:R-:W-:Y:S01]  /*0c10*/  IMAD.IADD R22, R18, 0x1, R11 ;  /* 0x0000000112167824 */ /* 0x010fe200078e020b */
[----:B------:R-:W4:Y:S03]  /*0c20*/  LDS R16, [R6+0x3c] ;  /* 0x00003c0006107984 */ /* 0x000f260000000800 */
[----:B-----5:R-:W-:Y:S01]  /*0c30*/  IMAD.IADD R24, R22, 0x1, R15 ;  /* 0x0000000116187824 */ /* 0x020fe200078e020f */
[----:B------:R-:W5:Y:S04]  /*0c40*/  LDS R28, [R6+0x40] ;  /* 0x00004000061c7984 */ /* 0x000f680000000800 */
[----:B------:R-:W-:Y:S01]  /*0c50*/  IADD3 R27, PT, PT, R24, R27, RZ ;  /* 0x0000001b181b7210 */ /* 0x000fe20007ffe0ff */
[----:B------:R-:W5:Y:S04]  /*0c60*/  LDS R7, [R6+0x44] ;  /* 0x0000440006077984 */ /* 0x000f680000000800 */
[----:B------:R-:W-:Y:S01]  /*0c70*/  IMAD.IADD R9, R27, 0x1, R9 ;  /* 0x000000011b097824 */ /* 0x000fe200078e0209 */
[----:B------:R-:W5:Y:S03]  /*0c80*/  LDS R29, [R6+0x48] ;  /* 0x00004800061d7984 */ /* 0x000f660000000800 */
[----:B------:R-:W-:Y:S01]  /*0c90*/  IMAD.IADD R11, R9, 0x1, R20 ;  /* 0x00000001090b7824 */ /* 0x000fe200078e0214 */
[----:B------:R-:W-:Y:S04]  /*0ca0*/  LDS R21, [R6+0x50] ;  /* 0x0000500006157984 */ /* 0x000fe80000000800 */
[----:B------:R-:W-:Y:S01]  /*0cb0*/  IADD3 R13, PT, PT, R11, R13, RZ ;  /* 0x0000000d0b0d7210 */ /* 0x000fe20007ffe0ff */
[----:B------:R-:W5:Y:S04]  /*0cc0*/  LDS R20, [R6+0x4c] ;  /* 0x00004c0006147984 */ /* 0x000f680000000800 */
[----:B0-----:R-:W-:Y:S01]  /*0cd0*/  IMAD.IADD R15, R13, 0x1, R8 ;  /* 0x000000010d0f7824 */ /* 0x001fe200078e0208 */
[----:B------:R2:W-:Y:S03]  /*0ce0*/  STS [R6+0xf0], R19 ;  /* 0x0000f01306007388 */ /* 0x0005e60000000800 */
[----:B-1----:R-:W-:Y:S01]  /*0cf0*/  IMAD.IADD R17, R15, 0x1, R10 ;  /* 0x000000010f117824 */ /* 0x002fe200078e020a */
[----:B------:R-:W0:Y:S04]  /*0d00*/  LDS R8, [R6+0x54] ;  /* 0x0000540006087984 */ /* 0x000e280000000800 */
[----:B------:R-:W1:Y:S01]  /*0d10*/  LDS R10, [R6+0x58] ;  /* 0x00005800060a7984 */ /* 0x000e620000000800 */
[----:B--2---:R-:W-:-:S03]  /*0d20*/  IADD3 R19, PT, PT, R17, R12, RZ ;  /* 0x0000000c11137210 */ /* 0x004fc60007ffe0ff */
[----:B------:R3:W-:Y:S04]  /*0d30*/  STS [R6+0xf4], R23 ;  /* 0x0000f41706007388 */ /* 0x0007e80000000800 */
[----:B------:R-:W2:Y:S04]  /*0d40*/  LDS R12, [R6+0x5c] ;  /* 0x00005c00060c7984 */ /* 0x000ea80000000800 */
[----:B------:R4:W-:Y:S01]  /*0d50*/  STS [R6+0xf8], R25 ;  /* 0x0000f81906007388 */ /* 0x0009e20000000800 */
[----:B---3--:R-:W-:-:S03]  /*0d60*/  IMAD.IADD R23, R19, 0x1, R14 ;  /* 0x0000000113177824 */ /* 0x008fc600078e020e */
[----:B------:R-:W3:Y:S04]  /*0d70*/  LDS R14, [R6+0x60] ;  /* 0x00006000060e7984 */ /* 0x000ee80000000800 */
[----:B------:R0:W-:Y:S01]  /*0d80*/  STS [R6+0xfc], R26 ;  /* 0x0000fc1a06007388 */ /* 0x0001e20000000800 */
[----:B----4-:R-:W-:-:S03]  /*0d90*/  IMAD.IADD R25, R23, 0x1, R16 ;  /* 0x0000000117197824 */ /* 0x010fc600078e0210 */
[----:B------:R-:W4:Y:S02]  /*0da0*/  LDS R16, [R6+0x64] ;  /* 0x0000640006107984 */ /* 0x000f240000000800 */
[----:B-----5:R-:W-:Y:S02]  /*0db0*/  IADD3 R28, PT, PT, R25, R28, RZ ;  /* 0x0000001c191c7210 */ /* 0x020fe40007ffe0ff */
[----:B------:R-:W-:Y:S03]  /*0dc0*/  STS [R6+0x100], R18 ;  /* 0x0001001206007388 */ /* 0x000fe60000000800 */
[----:B0-----:R-:W-:Y:S01]  /*0dd0*/  IMAD.IADD R26, R28, 0x1, R7 ;  /* 0x000000011c1a7824 */ /* 0x001fe200078e0207 */
[----:B------:R-:W0:Y:S03]  /*0de0*/  LDS R18, [R6+0x68] ;  /* 0x0000680006127984 */ /* 0x000e260000000800 */
[----:B------:R-:W-:Y:S01]  /*0df0*/  IMAD.IADD R29, R26, 0x1, R29 ;  /* 0x000000011a1d7824 */ /* 0x000fe200078e021d */
[----:B------:R-:W-:Y:S04]  /*0e00*/  STS [R6+0x104], R22 ;  /* 0x0001041606007388 */ /* 0x000fe80000000800 */
[----:B------:R-:W5:Y:S04]  /*0e10*/  LDS R22, [R6+0x6c] ;  /* 0x00006c0006167984 */ /* 0x000f680000000800 */
[----:B------:R1:W-:Y:S04]  /*0e20*/  STS [R6+0x10c], R27 ;  /* 0x00010c1b06007388 */ /* 0x0003e80000000800 */
[----:B------:R-:W-:Y:S04]  /*0e30*/  STS [R6+0x108], R24 ;  /* 0x0001081806007388 */ /* 0x000fe80000000800 */
[----:B------:R-:W5:Y:S01]  /*0e40*/  LDS R24, [R6+0x70] ;  /* 0x0000700006187984 */ /* 0x000f620000000800 */
[----:B-1----:R-:W-:-:S03]  /*0e50*/  IADD3 R27, PT, PT, R29, R20, RZ ;  /* 0x000000141d1b7210 */ /* 0x002fc60007ffe0ff */
[----:B------:R-:W1:Y:S02]  /*0e60*/  LDS R20, [R6+0x74] ;  /* 0x0000740006147984 */ /* 0x000e640000000800 */
[----:B------:R-:W-:Y:S02]  /*0e70*/  IMAD.IADD R21, R27, 0x1, R21 ;  /* 0x000000011b157824 */ /* 0x000fe400078e0215 */
[----:B------:R2:W-:Y:S04]  /*0e80*/  STS [R6+0x110], R9 ;  /* 0x0001100906007388 */ /* 0x0005e80000000800 */
[----:B------:R-:W1:Y:S04]  /*0e90*/  LDS R7, [R6+0x78] ;  /* 0x0000780006077984 */ /* 0x000e680000000800 */
[----:B------:R3:W-:Y:S01]  /*0ea0*/  STS [R6+0x114], R11 ;  /* 0x0001140b06007388 */ /* 0x0007e20000000800 */
[----:B--2---:R-:W-:-:S03]  /*0eb0*/  IMAD.IADD R9, R21, 0x1, R8 ;  /* 0x0000000115097824 */ /* 0x004fc600078e0208 */
[----:B------:R-:W2:Y:S04]  /*0ec0*/  LDS R8, [R6+0x7c] ;  /* 0x00007c0006087984 */ /* 0x000ea80000000800 */
[----:B------:R4:W-:Y:S01]  /*0ed0*/  STS [R6+0x118], R13 ;  /* 0x0001180d06007388 */ /* 0x0009e20000000800 */
[----:B---3--:R-:W-:-:S03]  /*0ee0*/  IADD3 R11, PT, PT, R9, R10, RZ ;  /* 0x0000000a090b7210 */ /* 0x008fc60007ffe0ff */
[----:B------:R-:W3:Y:S04]  /*0ef0*/  LDS R10, [R6+0x80] ;  /* 0x00008000060a7984 */ /* 0x000ee80000000800 */
[----:B------:R0:W-:Y:S01]  /*0f00*/  STS [R6+0x11c], R15 ;  /* 0x00011c0f06007388 */ /* 0x0001e20000000800 */
[----:B----4-:R-:W-:-:S03]  /*0f10*/  IMAD.IADD R13, R11, 0x1, R12 ;  /* 0x000000010b0d7824 */ /* 0x010fc600078e020c */
[----:B------:R-:W4:Y:S04]  /*0f20*/  LDS R12, [R6+0x84] ;  /* 0x00008400060c7984 */ /* 0x000f280000000800 */
[----:B------:R5:W-:Y:S01]  /*0f30*/  STS [R6+0x120], R17 ;  /* 0x0001201106007388 */ /* 0x000be20000000800 */
[----:B0-----:R-:W-:-:S03]  /*0f40*/  IMAD.IADD R15, R13, 0x1, R14 ;  /* 0x000000010d0f7824 */ /* 0x001fc600078e020e */
[----:B------:R-:W0:Y:S04]  /*0f50*/  LDS R14, [R6+0x88] ;  /* 0x00008800060e7984 */ /* 0x000e280000000800 */
[----:B------:R1:W-:Y:S01]  /*0f60*/  STS [R6+0x124], R19 ;  /* 0x0001241306007388 */ /* 0x0003e20000000800 */
[----:B-----5:R-:W-:-:S03]  /*0f70*/  IADD3 R17, PT, PT, R15, R16, RZ ;  /* 0x000000100f117210 */ /* 0x020fc60007ffe0ff */
[----:B------:R-:W5:Y:S04]  /*0f80*/  LDS R16, [R6+0x8c] ;  /* 0x00008c0006107984 */ /* 0x000f680000000800 */
[----:B------:R2:W-:Y:S01]  /*0f90*/  STS [R6+0x128], R23 ;  /* 0x0001281706007388 */ /* 0x0005e20000000800 */
[----:B-1----:R-:W-:-:S03]  /*0fa0*/  IMAD.IADD R19, R17, 0x1, R18 ;  /* 0x0000000111137824 */ /* 0x002fc600078e0212 */
[----:B------:R-:W1:Y:S04]  /*0fb0*/  LDS R18, [R6+0x90] ;  /* 0x0000900006127984 */ /* 0x000e680000000800 */
[----:B------:R3:W-:Y:S01]  /*0fc0*/  STS [R6+0x12c], R25 ;  /* 0x00012c1906007388 */ /* 0x0007e20000000800 */
[----:B--2---:R-:W-:-:S03]  /*0fd0*/  IMAD.IADD R23, R19, 0x1, R22 ;  /* 0x0000000113177824 */ /* 0x004fc600078e0216 */
[----:B------:R-:W2:Y:S04]  /*0fe0*/  LDS R22, [R6+0x94] ;  /* 0x0000940006167984 */ /* 0x000ea80000000800 */
[----:B------:R4:W-:Y:S01]  /*0ff0*/  STS [R6+0x130], R28 ;  /* 0x0001301c06007388 */ /* 0x0009e20000000800 */
[----:B---3--:R-:W-:-:S03]  /*1000*/  IADD3 R25, PT, PT, R23, R24, RZ ;  /* 0x0000001817197210 */ /* 0x008fc60007ffe0ff */
[----:B------:R-:W3:Y:S02]  /*1010*/  LDS R24, [R6+0x98] ;  /* 0x0000980006187984 */ /* 0x000ee40000000800 */
[----:B------:R-:W-:Y:S02]  /*1020*/  IMAD.IADD R20, R25, 0x1, R20 ;  /* 0x0000000119147824 */ /* 0x000fe400078e0214 */
[----:B------:R-:W-:Y:S02]  /*1030*/  STS [R6+0x134], R26 ;  /* 0x0001341a06007388 */ /* 0x000fe40000000800 */
[----:B----4-:R-:W-:Y:S02]  /*1040*/  IMAD.IADD R28, R20, 0x1, R7 ;  /* 0x00000001141c7824 */ /* 0x010fe400078e0207 */
[----:B------:R-:W4:Y:S04]  /*1050*/  LDS R26, [R6+0x9c] ;  /* 0x00009c00061a7984 */ /* 0x000f280000000800 */
[----:B------:R0:W-:Y:S04]  /*1060*/  STS [R6+0x138], R29 ;  /* 0x0001381d06007388 */ /* 0x0001e80000000800 */
[----:B------:R-:W4:Y:S04]  /*1070*/  LDS R7, [R6+0xa0] ;  /* 0x0000a00006077984 */ /* 0x000f280000000800 */
[----:B------:R5:W-:Y:S01]  /*1080*/  STS [R6+0x13c], R27 ;  /* 0x00013c1b06007388 */ /* 0x000be20000000800 */
[----:B0-----:R-:W-:-:S03]  /*1090*/  IADD3 R29, PT, PT, R28, R8, RZ ;  /* 0x000000081c1d7210 */ /* 0x001fc60007ffe0ff */
[----:B------:R-:W0:Y:S04]  /*10a0*/  LDS R8, [R6+0xa4] ;  /* 0x0000a40006087984 */ /* 0x000e280000000800 */
[----:B------:R1:W-:Y:S01]  /*10b0*/  STS [R6+0x140], R21 ;  /* 0x0001401506007388 */ /* 0x0003e20000000800 */
[----:B-----5:R-:W-:-:S03]  /*10c0*/  IMAD.IADD R27, R29, 0x1, R10 ;  /* 0x000000011d1b7824 */ /* 0x020fc600078e020a */
[----:B------:R-:W5:Y:S04]  /*10d0*/  LDS R10, [R6+0xa8] ;  /* 0x0000a800060a7984 */ /* 0x000f680000000800 */
[----:B------:R-:W-:Y:S01]  /*10e0*/  STS [R6+0x144], R9 ;  /* 0x0001440906007388 */ /* 0x000fe20000000800 */
[----:B-1----:R-:W-:-:S03]  /*10f0*/  IMAD.IADD R21, R27, 0x1, R12 ;  /* 0x000000011b157824 */ /* 0x002fc600078e020c */
[----:B------:R-:W1:Y:S02]  /*1100*/  LDS R9, [R6+0xac] ;  /* 0x0000ac0006097984 */ /* 0x000e640000000800 */
[----:B------:R-:W-:Y:S02]  /*1110*/  IADD3 R14, PT, PT, R21, R14, RZ ;  /* 0x0000000e150e7210 */ /* 0x000fe40007ffe0ff */
[----:B------:R-:W-:Y:S03]  /*1120*/  STS [R6+0x148], R11 ;  /* 0x0001480b06007388 */ /* 0x000fe60000000800 */
[----:B------:R-:W-:Y:S01]  /*1130*/  IMAD.IADD R16, R14, 0x1, R16 ;  /* 0x000000010e107824 */ /* 0x000fe200078e0210 */
[----:B------:R-:W1:Y:S03]  /*1140*/  LDS R11, [R6+0xb0] ;  /* 0x0000b000060b7984 */ /* 0x000e660000000800 */
[----:B------:R-:W-:Y:S01]  /*1150*/  IMAD.IADD R18, R16, 0x1, R18 ;  /* 0x0000000110127824 */ /* 0x000fe200078e0212 */
[----:B------:R-:W1:Y:S04]  /*1160*/  LDS R12, [R6+0xb4] ;  /* 0x0000b400060c7984 */ /* 0x000e680000000800 */
[----:B--2---:R-:W-:Y:S01]  /*1170*/  IADD3 R22, PT, PT, R18, R22, RZ ;  /* 0x0000001612167210 */ /* 0x004fe20007ffe0ff */
[----:B------:R-:W-:Y:S04]  /*1180*/  STS [R6+0x14c], R13 ;  /* 0x00014c0d06007388 */ /* 0x000fe80000000800 */
[----:B------:R-:W2:Y:S01]  /*1190*/  LDS R13, [R6+0xb8] ;  /* 0x0000b800060d7984 */ /* 0x000ea20000000800 */
[----:B---3--:R-:W-:-:S03]  /*11a0*/  IMAD.IADD R24, R22, 0x1, R24 ;  /* 0x0000000116187824 */ /* 0x008fc600078e0218 */
[----:B------:R-:W-:Y:S01]  /*11b0*/  STS [R6+0x150], R15 ;  /* 0x0001500f06007388 */ /* 0x000fe20000000800 */
[----:B----4-:R-:W-:-:S03]  /*11c0*/  IMAD.IADD R26, R24, 0x1, R26 ;  /* 0x00000001181a7824 */ /* 0x010fc600078e021a */
[----:B------:R-:W3:Y:S02]  /*11d0*/  LDS R15, [R6+0xbc] ;  /* 0x0000bc00060f7984 */ /* 0x000ee40000000800 */
[----:B------:R-:W-:Y:S02]  /*11e0*/  IADD3 R7, PT, PT, R26, R7, RZ ;  /* 0x000000071a077210 */ /* 0x000fe40007ffe0ff */
[----:B------:R-:W-:Y:S04]  /*11f0*/  STS [R6+0x154], R17 ;  /* 0x0001541106007388 */ /* 0x000fe80000000800 */
[----:B------:R-:W4:Y:S04]  /*1200*/  LDS R17, [R6+0xc0] ;  /* 0x0000c00006117984 */ /* 0x000f280000000800 */
[----:B------:R-:W-:Y:S04]  /*1210*/  STS [R6+0x158], R19 ;  /* 0x0001581306007388 */ /* 0x000fe80000000800 */
[----:B------:R-:W4:Y:S04]  /*1220*/  LDS R19, [R6+0xc4] ;  /* 0x0000c40006137984 */ /* 0x000f280000000800 */
[----:B------:R0:W-:Y:S04]  /*1230*/  STS [R6+0x160], R25 ;  /* 0x0001601906007388 */ /* 0x0001e80000000800 */
[----:B------:R-:W-:Y:S04]  /*1240*/  STS [R6+0x15c], R23 ;  /* 0x00015c1706007388 */ /* 0x000fe80000000800 */
[----:B------:R-:W4:Y:S01]  /*1250*/  LDS R23, [R6+0xc8] ;  /* 0x0000c80006177984 */ /* 0x000f220000000800 */
[----:B0-----:R-:W-:-:S03]  /*1260*/  IMAD.IADD R25, R7, 0x1, R8 ;  /* 0x0000000107197824 */ /* 0x001fc600078e0208 */
[----:B------:R-:W0:Y:S01]  /*1270*/  LDS R8, [R6+0xcc] ;  /* 0x0000cc0006087984 */ /* 0x000e220000000800 */
[----:B-----5:R-:W-:-:S03]  /*1280*/  IMAD.IADD R10, R25, 0x1, R10 ;  /* 0x00000001190a7824 */ /* 0x020fc600078e020a */
[----:B------:R-:W-:Y:S02]  /*1290*/  STS [R6+0x164], R20 ;  /* 0x0001641406007388 */ /* 0x000fe40000000800 */
[----:B-1----:R-:W-:Y:S02]  /*12a0*/  IADD3 R9, PT, PT, R10, R9, RZ ;  /* 0x000000090a097210 */ /* 0x002fe40007ffe0ff */
[----:B------:R-:W1:Y:S04]  /*12b0*/  LDS R20, [R6+0xd0] ;  /* 0x0000d00006147984 */ /* 0x000e680000000800 */
[----:B------:R5:W-:Y:S04]  /*12c0*/  STS [R6+0x16c], R29 ;  /* 0x00016c1d06007388 */ /* 0x000be80000000800 */
[----:B------:R-:W-:Y:S04]  /*12d0*/  STS [R6+0x168], R28 ;  /* 0x0001681c06007388 */ /* 0x000fe80000000800 */
[----:B------:R-:W1:Y:S01]  /*12e0*/  LDS R28, [R6+0xd4] ;  /* 0x0000d400061c7984 */ /* 0x000e620000000800 */
[----:B-----5:R-:W-:-:S03]  /*12f0*/  IMAD.IADD R29, R9, 0x1, R11 ;  /* 0x00000001091d7824 */ /* 0x020fc600078e020b */
[----:B------:R-:W5:Y:S01]  /*1300*/  LDS R11, [R6+0xd8] ;  /* 0x0000d800060b7984 */ /* 0x000f620000000800 */
[----:B------:R-:W-:-:S03]  /*1310*/  IMAD.IADD R12, R29, 0x1, R12 ;  /* 0x000000011d0c7824 */ /* 0x000fc600078e020c */
[----:B------:R2:W-:Y:S04]  /*1320*/  STS [R6+0x170], R27 ;  /* 0x0001701b06007388 */ /* 0x0005e80000000800 */
[----:B------:R-:W-:Y:S04]  /*1330*/  STS [R6+0x174], R21 ;  /* 0x0001741506007388 */ /* 0x000fe80000000800 */
[----:B------:R-:W5:Y:S01]  /*1340*/  LDS R21, [R6+0xdc] ;  /* 0x0000dc0006157984 */ /* 0x000f620000000800 */
[----:B--2---:R-:W-:-:S03]  /*1350*/  IADD3 R27, PT, PT, R12, R13, RZ ;  /* 0x0000000d0c1b7210 */ /* 0x004fc60007ffe0ff */
[----:B------:R-:W2:Y:S02]  /*1360*/  LDS R13, [R6+0xe0] ;  /* 0x0000e000060d7984 */ /* 0x000ea40000000800 */
[----:B---3--:R-:W-:Y:S02]  /*1370*/  IMAD.IADD R15, R27, 0x1, R15 ;  /* 0x000000011b0f7824 */ /* 0x008fe400078e020f */
[----:B------:R-:W-:Y:S02]  /*1380*/  STS [R6+0x178], R14 ;  /* 0x0001780e06007388 */ /* 0x000fe40000000800 */
[----:B----4-:R-:W-:Y:S02]  /*1390*/  IMAD.IADD R17, R15, 0x1, R17 ;  /* 0x000000010f117824 */ /* 0x010fe400078e0211 */
[----:B------:R-:W3:Y:S03]  /*13a0*/  LDS R14, [R6+0xe4] ;  /* 0x0000e400060e7984 */ /* 0x000ee60000000800 */
[----:B------:R-:W-:Y:S01]  /*13b0*/  IADD3 R19, PT, PT, R17, R19, RZ ;  /* 0x0000001311137210 */ /* 0x000fe20007ffe0ff */
[----:B------:R3:W-:Y:S04]  /*13c0*/  STS [R6+0x190], R7 ;  /* 0x0001900706007388 */ /* 0x0007e80000000800 */
[----:B------:R-:W-:Y:S01]  /*13d0*/  IMAD.IADD R23, R19, 0x1, R23 ;  /* 0x0000000113177824 */ /* 0x000fe200078e0217 */
[----:B------:R4:W-:Y:S03]  /*13e0*/  STS [R6+0x17c], R16 ;  /* 0x00017c1006007388 */ /* 0x0009e60000000800 */
[----:B0-----:R-:W-:Y:S01]  /*13f0*/  IMAD.IADD R8, R23, 0x1, R8 ;  /* 0x0000000117087824 */ /* 0x001fe200078e0208 */
[----:B------:R4:W-:Y:S04]  /*1400*/  STS [R6+0x180], R18 ;  /* 0x0001801206007388 */ /* 0x0009e80000000800 */
[----:B-1----:R-:W-:Y:S01]  /*1410*/  IADD3 R20, PT, PT, R8, R20, RZ ;  /* 0x0000001408147210 */ /* 0x002fe20007ffe0ff */
[----:B------:R4:W-:Y:S04]  /*1420*/  STS [R6+0x184], R22 ;  /* 0x0001841606007388 */ /* 0x0009e80000000800 */
[----:B------:R-:W-:Y:S01]  /*1430*/  IMAD.IADD R28, R20, 0x1, R28 ;  /* 0x00000001141c7824 */ /* 0x000fe200078e021c */
[----:B------:R4:W-:Y:S03]  /*1440*/  STS [R6+0x188], R24 ;  /* 0x0001881806007388 */ /* 0x0009e60000000800 */
[----:B-----5:R-:W-:Y:S01]  /*1450*/  IMAD.IADD R11, R28, 0x1, R11 ;  /* 0x000000011c0b7824 */ /* 0x020fe200078e020b */
[----:B------:R4:W-:Y:S04]  /*1460*/  STS [R6+0x18c], R26 ;  /* 0x00018c1a06007388 */ /* 0x0009e80000000800 */
[----:B------:R-:W-:Y:S01]  /*1470*/  IADD3 R21, PT, PT, R11, R21, RZ ;  /* 0x000000150b157210 */ /* 0x000fe20007ffe0ff */
[----:B------:R4:W-:Y:S04]  /*1480*/  STS [R6+0x194], R25 ;  /* 0x0001941906007388 */ /* 0x0009e80000000800 */
[----:B--2---:R-:W-:Y:S01]  /*1490*/  IMAD.IADD R13, R13, 0x1, R21 ;  /* 0x000000010d0d7824 */ /* 0x004fe200078e0215 */
[----:B------:R4:W-:Y:S03]  /*14a0*/  STS [R6+0x198], R10 ;  /* 0x0001980a06007388 */ /* 0x0009e60000000800 */
[----:B---3--:R-:W-:Y:S01]  /*14b0*/  IMAD.IADD R7, R13, 0x1, R14 ;  /* 0x000000010d077824 */ /* 0x008fe200078e020e */
[----:B------:R4:W-:Y:S04]  /*14c0*/  STS [R6+0x19c], R9 ;  /* 0x00019c0906007388 */ /* 0x0009e80000000800 */
        /* <DEDUP_REMOVED lines=13> */
[----:B------:R4:W-:Y:S04]  /*15a0*/  STS [R6+0xec], RZ ;  /* 0x0000ecff06007388 */ /* 0x0009e80000000800 */
[----:B------:R4:W-:Y:S02]  /*15b0*/  STS [R6+0x1d4], R7 ;  /* 0x0001d40706007388 */ /* 0x0009e40000000800 */
.L_x_11:
[----:B------:R-:W-:Y:S05]  /*15c0*/  BSYNC.RECONVERGENT B0 ;  /* 0x0000000000007941 */ /* 0x000fea0003800200 */
.L_x_10:
[----:B------:R-:W-:Y:S01]  /*15d0*/  BAR.SYNC.DEFER_BLOCKING 0x0 ;  /* 0x0000000000007b1d */ /* 0x000fe20000010000 */
[----:B------:R-:W-:-:S13]  /*15e0*/  ISETP.GE.AND P0, PT, R3, 0x1, PT ;  /* 0x000000010300780c */ /* 0x000fda0003f06270 */
[----:B------:R-:W-:Y:S05]  /*15f0*/  @!P0 BRA `(.L_x_12) ;  /* 0x0000000400788947 */ /* 0x000fea0003800000 */
[----:B------:R-:W3:Y:S01]  /*1600*/  LDCU.64 UR4, c[0x0][0x380] ;  /* 0x00007000ff0477ac */ /* 0x000ee20008000a00 */
[----:B------:R-:W-:Y:S01]  /*1610*/  IADD3 R5, PT, PT, R5, 0xec, RZ ;  /* 0x000000ec05057810 */ /* 0x000fe20007ffe0ff */
[----:B------:R-:W0:Y:S03]  /*1620*/  LDCU.64 UR8, c[0x0][0x388] ;  /* 0x00007100ff0877ac */ /* 0x000e260008000a00 */
[----:B----4-:R-:W-:Y:S01]  /*1630*/  LEA R7, R2, R5, 0x18 ;  /* 0x0000000502077211 */ /* 0x010fe200078ec0ff */
[----:B------:R-:W-:-:S04]  /*1640*/  IMAD.MOV R5, RZ, RZ, -R3 ;  /* 0x000000ffff057224 */ /* 0x000fc800078e0a03 */
[----:B------:R-:W-:Y:S01]  /*1650*/  IMAD R8, R0, 0x4, R7 ;  /* 0x0000000400087824 */ /* 0x000fe200078e0207 */
[----:B---3--:R-:W-:-:S04]  /*1660*/  UIADD3 UR4, UP0, UPT, UR4, 0xf, URZ ;  /* 0x0000000f04047890 */ /* 0x008fc8000ff1e0ff */
[----:B------:R-:W-:Y:S02]  /*1670*/  UIADD3.X UR5, UPT, UPT, URZ, UR5, URZ, UP0, !UPT ;  /* 0x00000005ff057290 */ /* 0x000fe400087fe4ff */
[----:B------:R-:W-:-:S04]  /*1680*/  MOV R9, UR4 ;  /* 0x0000000400097c02 */ /* 0x000fc80008000f00 */
[----:B0-----:R-:W-:-:S07]  /*1690*/  IMAD.U32 R3, RZ, RZ, UR5 ;  /* 0x00000005ff037e24 */ /* 0x001fce000f8e00ff */
.L_x_15:
[----:B------:R-:W-:-:S05]  /*16a0*/  IMAD.MOV.U32 R2, RZ, RZ, R9 ;  /* 0x000000ffff027224 */ /* 0x000fca00078e0009 */
[----:B--2---:R-:W3:Y:S01]  /*16b0*/  LDG.E.S8 R6, desc[UR6][R2.64+-0xd] ;  /* 0xfffff30602067981 */ /* 0x004ee2000c1e1300 */
[----:B------:R-:W-:Y:S01]  /*16c0*/  IADD3 R5, PT, PT, R5, 0x1, RZ ;  /* 0x0000000105057810 */ /* 0x000fe20007ffe0ff */
[----:B------:R-:W-:Y:S01]  /*16d0*/  BSSY.RECONVERGENT B0, `(.L_x_13) ;  /* 0x000004e000007945 */ /* 0x000fe20003800200 */
[----:B------:R-:W-:Y:S02]  /*16e0*/  IADD3 R9, P1, PT, R2, 0x20, RZ ;  /* 0x0000002002097810 */ /* 0x000fe40007f3e0ff */
[----:B------:R-:W-:Y:S01]  /*16f0*/  ISETP.NE.AND P0, PT, R5, RZ, PT ;  /* 0x000000ff0500720c */ /* 0x000fe20003f05270 */
[----:B---3--:R-:W-:-:S05]  /*1700*/  VIADD R7, R6, 0xffffffc0 ;  /* 0xffffffc006077836 */ /* 0x008fca0000000000 */
[----:B------:R-:W-:-:S13]  /*1710*/  ISETP.NE.AND P2, PT, R0, R7, PT ;  /* 0x000000070000720c */ /* 0x000fda0003f45270 */
[----:B------:R-:W-:Y:S05]  /*1720*/  @P2 BRA `(.L_x_14) ;  /* 0x0000000400202947 */ /* 0x000fea0003800000 */
[----:B------:R-:W3:Y:S04]  /*1730*/  LDG.E.U8 R11, desc[UR6][R2.64+-0xf] ;  /* 0xfffff106020b7981 */ /* 0x000ee8000c1e1100 */
[----:B------:R-:W-:Y:S04]  /*1740*/  LDS R7, [R8] ;  /* 0x0000000008077984 */ /* 0x000fe80000000800 */
[----:B-12---:R-:W0:Y:S02]  /*1750*/  LDS R10, [R4] ;  /* 0x00000000040a7984 */ /* 0x006e240000000800 */
[----:B0-----:R-:W-:-:S05]  /*1760*/  IMAD.IADD R7, R7, 0x1, R10 ;  /* 0x0000000107077824 */ /* 0x001fca00078e020a */
[----:B------:R-:W-:-:S04]  /*1770*/  SHF.L.U32 R7, R7, 0x5, RZ ;  /* 0x0000000507077819 */ /* 0x000fc800000006ff */
[----:B------:R-:W-:-:S04]  /*1780*/  IADD3 R6, P2, PT, R7, UR8, RZ ;  /* 0x0000000807067c10 */ /* 0x000fc8000ff5e0ff */
[----:B------:R-:W-:-:S05]  /*1790*/  LEA.HI.X.SX32 R7, R7, UR9, 0x1, P2 ;  /* 0x0000000907077c11 */ /* 0x000fca00090f0eff */
[----:B---3--:R0:W-:Y:S04]  /*17a0*/  STG.E.U8 desc[UR6][R6.64], R11 ;  /* 0x0000000b06007986 */ /* 0x0081e8000c101106 */
[----:B------:R-:W2:Y:S04]  /*17b0*/  LDG.E.U8 R13, desc[UR6][R2.64+-0xe] ;  /* 0xfffff206020d7981 */ /* 0x000ea8000c1e1100 */
[----:B--2---:R1:W-:Y:S04]  /*17c0*/  STG.E.U8 desc[UR6][R6.64+0x1], R13 ;  /* 0x0000010d06007986 */ /* 0x0043e8000c101106 */
[----:B------:R-:W2:Y:S04]  /*17d0*/  LDG.E.U8 R15, desc[UR6][R2.64+-0xd] ;  /* 0xfffff306020f7981 */ /* 0x000ea8000c1e1100 */
[----:B--2---:R2:W-:Y:S04]  /*17e0*/  STG.E.U8 desc[UR6][R6.64+0x2], R15 ;  /* 0x0000020f06007986 */ /* 0x0045e8000c101106 */
[----:B------:R-:W3:Y:S04]  /*17f0*/  LDG.E.U8 R17, desc[UR6][R2.64+-0xc] ;  /* 0xfffff40602117981 */ /* 0x000ee8000c1e1100 */
[----:B---3--:R3:W-:Y:S04]  /*1800*/  STG.E.U8 desc[UR6][R6.64+0x3], R17 ;  /* 0x0000031106007986 */ /* 0x0087e8000c101106 */
[----:B------:R-:W4:Y:S04]  /*1810*/  LDG.E.U8 R19, desc[UR6][R2.64+-0xb] ;  /* 0xfffff50602137981 */ /* 0x000f28000c1e1100 */
[----:B----4-:R4:W-:Y:S04]  /*1820*/  STG.E.U8 desc[UR6][R6.64+0x4], R19 ;  /* 0x0000041306007986 */ /* 0x0109e8000c101106 */
[----:B------:R-:W5:Y:S04]  /*1830*/  LDG.E.U8 R21, desc[UR6][R2.64+-0xa] ;  /* 0xfffff60602157981 */ /* 0x000f68000c1e1100 */
[----:B-----5:R5:W-:Y:S04]  /*1840*/  STG.E.U8 desc[UR6][R6.64+0x5], R21 ;  /* 0x0000051506007986 */ /* 0x020be8000c101106 */
[----:B0-----:R-:W2:Y:S04]  /*1850*/  LDG.E.U8 R11, desc[UR6][R2.64+-0x9] ;  /* 0xfffff706020b7981 */ /* 0x001ea8000c1e1100 */
[----:B--2---:R0:W-:Y:S04]  /*1860*/  STG.E.U8 desc[UR6][R6.64+0x6], R11 ;  /* 0x0000060b06007986 */ /* 0x0041e8000c101106 */
[----:B-1----:R-:W2:Y:S04]  /*1870*/  LDG.E.U8 R13, desc[UR6][R2.64+-0x8] ;  /* 0xfffff806020d7981 */ /* 0x002ea8000c1e1100 */
[----:B--2---:R1:W-:Y:S04]  /*1880*/  STG.E.U8 desc[UR6][R6.64+0x7], R13 ;  /* 0x0000070d06007986 */ /* 0x0043e8000c101106 */
[----:B------:R-:W2:Y:S04]  /*1890*/  LDG.E.U8 R15, desc[UR6][R2.64+-0x7] ;  /* 0xfffff906020f7981 */ /* 0x000ea8000c1e1100 */
[----:B--2---:R2:W-:Y:S04]  /*18a0*/  STG.E.U8 desc[UR6][R6.64+0x8], R15 ;  /* 0x0000080f06007986 */ /* 0x0045e8000c101106 */
[----:B---3--:R-:W3:Y:S04]  /*18b0*/  LDG.E.U8 R17, desc[UR6][R2.64+-0x6] ;  /* 0xfffffa0602117981 */ /* 0x008ee8000c1e1100 */
[----:B---3--:R3:W-:Y:S04]  /*18c0*/  STG.E.U8 desc[UR6][R6.64+0x9], R17 ;  /* 0x0000091106007986 */ /* 0x0087e8000c101106 */
[----:B----4-:R-:W4:Y:S04]  /*18d0*/  LDG.E.U8 R19, desc[UR6][R2.64+-0x5] ;  /* 0xfffffb0602137981 */ /* 0x010f28000c1e1100 */
[----:B----4-:R4:W-:Y:S04]  /*18e0*/  STG.E.U8 desc[UR6][R6.64+0xa], R19 ;  /* 0x00000a1306007986 */ /* 0x0109e8000c101106 */
[----:B-----5:R-:W5:Y:S04]  /*18f0*/  LDG.E.U8 R21, desc[UR6][R2.64+-0x4] ;  /* 0xfffffc0602157981 */ /* 0x020f68000c1e1100 */
        /* <DEDUP_REMOVED lines=33> */
[----:B----4-:R-:W3:Y:S04]  /*1b10*/  LDG.E.U8 R19, desc[UR6][R2.64+0xd] ;  /* 0x00000d0602137981 */ /* 0x010ee8000c1e1100 */
[----:B---3--:R2:W-:Y:S04]  /*1b20*/  STG.E.U8 desc[UR6][R6.64+0x1c], R19 ;  /* 0x00001c1306007986 */ /* 0x0085e8000c101106 */
[----:B-----5:R-:W3:Y:S04]  /*1b30*/  LDG.E.U8 R21, desc[UR6][R2.64+0xe] ;  /* 0x00000e0602157981 */ /* 0x020ee8000c1e1100 */
[----:B---3--:R2:W-:Y:S04]  /*1b40*/  STG.E.U8 desc[UR6][R6.64+0x1d], R21 ;  /* 0x00001d1506007986 */ /* 0x0085e8000c101106 */
[----:B------:R-:W3:Y:S01]  /*1b50*/  LDG.E.U8 R23, desc[UR6][R2.64+0xf] ;  /* 0x00000f0602177981 */ /* 0x000ee2000c1e1100 */
[----:B0-----:R-:W-:-:S03]  /*1b60*/  VIADD R11, R10, 0x1 ;  /* 0x000000010a0b7836 */ /* 0x001fc60000000000 */
[----:B---3--:R2:W-:Y:S04]  /*1b70*/  STG.E.U8 desc[UR6][R6.64+0x1e], R23 ;  /* 0x00001e1706007986 */ /* 0x0085e8000c101106 */
[----:B-1----:R-:W3:Y:S04]  /*1b80*/  LDG.E.U8 R13, desc[UR6][R2.64+0x10] ;  /* 0x00001006020d7981 */ /* 0x002ee8000c1e1100 */
[----:B------:R2:W-:Y:S04]  /*1b90*/  STS [R4], R11 ;  /* 0x0000000b04007388 */ /* 0x0005e80000000800 */
[----:B---3--:R2:W-:Y:S02]  /*1ba0*/  STG.E.U8 desc[UR6][R6.64+0x1f], R13 ;  /* 0x00001f0d06007986 */ /* 0x0085e4000c101106 */
.L_x_14:
[----:B------:R-:W-:Y:S05]  /*1bb0*/  BSYNC.RECONVERGENT B0 ;  /* 0x0000000000007941 */ /* 0x000fea0003800200 */
.L_x_13:
[----:B------:R-:W-:Y:S01]  /*1bc0*/  IADD3.X R3, PT, PT, RZ, R3, RZ, P1, !PT ;  /* 0x00000003ff037210 */ /* 0x000fe20000ffe4ff */
[----:B------:R-:W-:Y:S06]  /*1bd0*/  @P0 BRA `(.L_x_15) ;  /* 0xfffffff800b00947 */ /* 0x000fec000383ffff */
.L_x_12:
[----:B------:R-:W-:Y:S08]  /*1be0*/  BAR.SYNC.DEFER_BLOCKING 0x0 ;  /* 0x0000000000007b1d */ /* 0x000ff00000010000 */
[----:B------:R-:W-:Y:S06]  /*1bf0*/  BAR.SYNC.DEFER_BLOCKING 0x0 ;  /* 0x0000000000007b1d */ /* 0x000fec0000010000 */
[----:B------:R-:W-:Y:S05]  /*1c00*/  EXIT ;  /* 0x000000000000794d */ /* 0x000fea0003800000 */
.L_x_16:
[----:B------:R-:W-:-:S00]  /*1c10*/  BRA `(.L_x_16) ;  /* 0xfffffffc00fc7947 */ /* 0x000fc0000383ffff */
[----:B------:R-:W-:-:S00]  /*1c20*/  NOP ;  /* 0x0000000000007918 */ /* 0x000fc00000000000 */
        /* <DEDUP_REMOVED lines=13> */
.L_x_17:


//--------------------- .nv.shared._Z15kernel_functionPcS_i --------------------------
	.section	.nv.shared._Z15kernel_functionPcS_i,"aw",@nobits
	.sectionflags	@""
	.align	4
.nv.shared._Z15kernel_functionPcS_i:
	.zero		1732


//--------------------- .nv.shared.reserved.0     --------------------------
	.section	.nv.shared.reserved.0,"aw",@nobits
	.weak		__nv_reservedSMEM_offset_0_alias
	.size		__nv_reservedSMEM_offset_0_alias, 0, 64
	.other		__nv_reservedSMEM_offset_0_alias,@"STO_CUDA_RESERVED_SHARED STV_DEFAULT"
__nv_reservedSMEM_offset_0_alias:
	.zero		0
	.zero		64


//--------------------- .nv.constant0._Z15kernel_functionPcS_i --------------------------
	.section	.nv.constant0._Z15kernel_functionPcS_i,"a",@progbits
	.sectionflags	@""
	.align	4
.nv.constant0._Z15kernel_functionPcS_i:
	.zero		916


//--------------------- SYMBOLS --------------------------

	.type		.nv.reservedSmem.offset0,@object
	.size		.nv.reservedSmem.offset0,0x4
	.type		.nv.reservedSmem.cap,@object
	.size		.nv.reservedSmem.cap,0x4
